//
// Generated by NVIDIA NVVM Compiler
//
// Compiler Build ID: CL-36424714
// Cuda compilation tools, release 13.0, V13.0.88
// Based on NVVM 20.0.0
//

.version 9.0
.target sm_100
.address_size 64

	// .globl	_Z12setup_kernelP17curandStateXORWOWm
.extern .func  (.param .b32 func_retval0) vprintf
(
	.param .b64 vprintf_param_0,
	.param .b64 vprintf_param_1
)
;
.global .align 4 .b8 precalc_xorwow_matrix[102400];
.global .align 4 .b8 precalc_xorwow_offset_matrix[102400];
.global .align 4 .b8 mrg32k3aM1[2304];
.global .align 4 .b8 mrg32k3aM2[2304];
.global .align 4 .b8 mrg32k3aM1SubSeq[2016];
.global .align 4 .b8 mrg32k3aM2SubSeq[2016];
.global .align 4 .b8 mrg32k3aM1Seq[2304];
.global .align 4 .b8 mrg32k3aM2Seq[2304];
.const .align 8 .b8 __cr_lgamma_table[72];
.global .align 1 .b8 $str[3] = {37, 100};

.visible .entry _Z12setup_kernelP17curandStateXORWOWm(
	.param .u64 .ptr .align 1 _Z12setup_kernelP17curandStateXORWOWm_param_0,
	.param .u64 _Z12setup_kernelP17curandStateXORWOWm_param_1
)
{
	.reg .pred 	%p<24>;
	.reg .b32 	%r<413>;
	.reg .b64 	%rd<19>;

	ld.param.u64 	%rd8, [_Z12setup_kernelP17curandStateXORWOWm_param_0];
	ld.param.u64 	%rd9, [_Z12setup_kernelP17curandStateXORWOWm_param_1];
	cvta.to.global.u64 	%rd10, %rd8;
	mov.u32 	%r182, %tid.x;
	mov.u32 	%r183, %ctaid.x;
	mov.u32 	%r184, %ntid.x;
	mad.lo.s32 	%r185, %r183, %r184, %r182;
	cvt.s64.s32 	%rd18, %r185;
	mul.wide.s32 	%rd11, %r185, 48;
	add.s64 	%rd2, %rd10, %rd11;
	cvt.u32.u64 	%r186, %rd9;
	xor.b32  	%r187, %r186, -1429050551;
	mul.lo.s32 	%r188, %r187, 1099087573;
	{ .reg .b32 tmp; mov.b64 {tmp, %r189}, %rd9; }
	xor.b32  	%r190, %r189, -136515619;
	mul.lo.s32 	%r191, %r190, -1703105765;
	add.s32 	%r192, %r188, %r191;
	add.s32 	%r193, %r192, 6615241;
	add.s32 	%r194, %r188, 123456789;
	st.global.v2.u32 	[%rd2], {%r193, %r194};
	xor.b32  	%r195, %r188, 362436069;
	add.s32 	%r196, %r191, 521288629;
	st.global.v2.u32 	[%rd2+8], {%r195, %r196};
	xor.b32  	%r197, %r191, 88675123;
	add.s32 	%r198, %r188, 5783321;
	st.global.v2.u32 	[%rd2+16], {%r197, %r198};
	setp.eq.s32 	%p1, %r185, 0;
	@%p1 bra 	$L__BB0_42;
	mov.b32 	%r319, 0;
$L__BB0_2:
	and.b64  	%rd4, %rd18, 3;
	setp.eq.s64 	%p2, %rd4, 0;
	@%p2 bra 	$L__BB0_41;
	mul.wide.u32 	%rd12, %r319, 3200;
	mov.u64 	%rd13, precalc_xorwow_matrix;
	add.s64 	%rd5, %rd13, %rd12;
	cvt.u32.u64 	%r2, %rd4;
	mov.b32 	%r320, 0;
$L__BB0_4:
	mov.b32 	%r333, 0;
	mov.u32 	%r334, %r333;
	mov.u32 	%r335, %r333;
	mov.u32 	%r336, %r333;
	mov.u32 	%r337, %r333;
	mov.u32 	%r326, %r333;
$L__BB0_5:
	mul.wide.u32 	%rd14, %r326, 4;
	add.s64 	%rd15, %rd2, %rd14;
	ld.global.u32 	%r10, [%rd15+4];
	shl.b32 	%r11, %r326, 5;
	mov.b32 	%r332, 0;
$L__BB0_6:
	.pragma "nounroll";
	shr.u32 	%r203, %r10, %r332;
	and.b32  	%r204, %r203, 1;
	setp.eq.b32 	%p3, %r204, 1;
	not.pred 	%p4, %p3;
	add.s32 	%r205, %r11, %r332;
	mul.lo.s32 	%r206, %r205, 5;
	mul.wide.u32 	%rd16, %r206, 4;
	add.s64 	%rd6, %rd5, %rd16;
	@%p4 bra 	$L__BB0_8;
	ld.global.u32 	%r207, [%rd6];
	xor.b32  	%r337, %r337, %r207;
	ld.global.u32 	%r208, [%rd6+4];
	xor.b32  	%r336, %r336, %r208;
	ld.global.u32 	%r209, [%rd6+8];
	xor.b32  	%r335, %r335, %r209;
	ld.global.u32 	%r210, [%rd6+12];
	xor.b32  	%r334, %r334, %r210;
	ld.global.u32 	%r211, [%rd6+16];
	xor.b32  	%r333, %r333, %r211;
$L__BB0_8:
	and.b32  	%r213, %r203, 2;
	setp.eq.s32 	%p5, %r213, 0;
	@%p5 bra 	$L__BB0_10;
	ld.global.u32 	%r214, [%rd6+20];
	xor.b32  	%r337, %r337, %r214;
	ld.global.u32 	%r215, [%rd6+24];
	xor.b32  	%r336, %r336, %r215;
	ld.global.u32 	%r216, [%rd6+28];
	xor.b32  	%r335, %r335, %r216;
	ld.global.u32 	%r217, [%rd6+32];
	xor.b32  	%r334, %r334, %r217;
	ld.global.u32 	%r218, [%rd6+36];
	xor.b32  	%r333, %r333, %r218;
$L__BB0_10:
	and.b32  	%r220, %r203, 4;
	setp.eq.s32 	%p6, %r220, 0;
	@%p6 bra 	$L__BB0_12;
	ld.global.u32 	%r221, [%rd6+40];
	xor.b32  	%r337, %r337, %r221;
	ld.global.u32 	%r222, [%rd6+44];
	xor.b32  	%r336, %r336, %r222;
	ld.global.u32 	%r223, [%rd6+48];
	xor.b32  	%r335, %r335, %r223;
	ld.global.u32 	%r224, [%rd6+52];
	xor.b32  	%r334, %r334, %r224;
	ld.global.u32 	%r225, [%rd6+56];
	xor.b32  	%r333, %r333, %r225;
$L__BB0_12:
	and.b32  	%r227, %r203, 8;
	setp.eq.s32 	%p7, %r227, 0;
	@%p7 bra 	$L__BB0_14;
	ld.global.u32 	%r228, [%rd6+60];
	xor.b32  	%r337, %r337, %r228;
	ld.global.u32 	%r229, [%rd6+64];
	xor.b32  	%r336, %r336, %r229;
	ld.global.u32 	%r230, [%rd6+68];
	xor.b32  	%r335, %r335, %r230;
	ld.global.u32 	%r231, [%rd6+72];
	xor.b32  	%r334, %r334, %r231;
	ld.global.u32 	%r232, [%rd6+76];
	xor.b32  	%r333, %r333, %r232;
$L__BB0_14:
	and.b32  	%r234, %r203, 16;
	setp.eq.s32 	%p8, %r234, 0;
	@%p8 bra 	$L__BB0_16;
	ld.global.u32 	%r235, [%rd6+80];
	xor.b32  	%r337, %r337, %r235;
	ld.global.u32 	%r236, [%rd6+84];
	xor.b32  	%r336, %r336, %r236;
	ld.global.u32 	%r237, [%rd6+88];
	xor.b32  	%r335, %r335, %r237;
	ld.global.u32 	%r238, [%rd6+92];
	xor.b32  	%r334, %r334, %r238;
	ld.global.u32 	%r239, [%rd6+96];
	xor.b32  	%r333, %r333, %r239;
$L__BB0_16:
	and.b32  	%r241, %r203, 32;
	setp.eq.s32 	%p9, %r241, 0;
	@%p9 bra 	$L__BB0_18;
	ld.global.u32 	%r242, [%rd6+100];
	xor.b32  	%r337, %r337, %r242;
	ld.global.u32 	%r243, [%rd6+104];
	xor.b32  	%r336, %r336, %r243;
	ld.global.u32 	%r244, [%rd6+108];
	xor.b32  	%r335, %r335, %r244;
	ld.global.u32 	%r245, [%rd6+112];
	xor.b32  	%r334, %r334, %r245;
	ld.global.u32 	%r246, [%rd6+116];
	xor.b32  	%r333, %r333, %r246;
$L__BB0_18:
	and.b32  	%r248, %r203, 64;
	setp.eq.s32 	%p10, %r248, 0;
	@%p10 bra 	$L__BB0_20;
	ld.global.u32 	%r249, [%rd6+120];
	xor.b32  	%r337, %r337, %r249;
	ld.global.u32 	%r250, [%rd6+124];
	xor.b32  	%r336, %r336, %r250;
	ld.global.u32 	%r251, [%rd6+128];
	xor.b32  	%r335, %r335, %r251;
	ld.global.u32 	%r252, [%rd6+132];
	xor.b32  	%r334, %r334, %r252;
	ld.global.u32 	%r253, [%rd6+136];
	xor.b32  	%r333, %r333, %r253;
$L__BB0_20:
	and.b32  	%r255, %r203, 128;
	setp.eq.s32 	%p11, %r255, 0;
	@%p11 bra 	$L__BB0_22;
	ld.global.u32 	%r256, [%rd6+140];
	xor.b32  	%r337, %r337, %r256;
	ld.global.u32 	%r257, [%rd6+144];
	xor.b32  	%r336, %r336, %r257;
	ld.global.u32 	%r258, [%rd6+148];
	xor.b32  	%r335, %r335, %r258;
	ld.global.u32 	%r259, [%rd6+152];
	xor.b32  	%r334, %r334, %r259;
	ld.global.u32 	%r260, [%rd6+156];
	xor.b32  	%r333, %r333, %r260;
$L__BB0_22:
	and.b32  	%r262, %r203, 256;
	setp.eq.s32 	%p12, %r262, 0;
	@%p12 bra 	$L__BB0_24;
	ld.global.u32 	%r263, [%rd6+160];
	xor.b32  	%r337, %r337, %r263;
	ld.global.u32 	%r264, [%rd6+164];
	xor.b32  	%r336, %r336, %r264;
	ld.global.u32 	%r265, [%rd6+168];
	xor.b32  	%r335, %r335, %r265;
	ld.global.u32 	%r266, [%rd6+172];
	xor.b32  	%r334, %r334, %r266;
	ld.global.u32 	%r267, [%rd6+176];
	xor.b32  	%r333, %r333, %r267;
$L__BB0_24:
	and.b32  	%r269, %r203, 512;
	setp.eq.s32 	%p13, %r269, 0;
	@%p13 bra 	$L__BB0_26;
	ld.global.u32 	%r270, [%rd6+180];
	xor.b32  	%r337, %r337, %r270;
	ld.global.u32 	%r271, [%rd6+184];
	xor.b32  	%r336, %r336, %r271;
	ld.global.u32 	%r272, [%rd6+188];
	xor.b32  	%r335, %r335, %r272;
	ld.global.u32 	%r273, [%rd6+192];
	xor.b32  	%r334, %r334, %r273;
	ld.global.u32 	%r274, [%rd6+196];
	xor.b32  	%r333, %r333, %r274;
$L__BB0_26:
	and.b32  	%r276, %r203, 1024;
	setp.eq.s32 	%p14, %r276, 0;
	@%p14 bra 	$L__BB0_28;
	ld.global.u32 	%r277, [%rd6+200];
	xor.b32  	%r337, %r337, %r277;
	ld.global.u32 	%r278, [%rd6+204];
	xor.b32  	%r336, %r336, %r278;
	ld.global.u32 	%r279, [%rd6+208];
	xor.b32  	%r335, %r335, %r279;
	ld.global.u32 	%r280, [%rd6+212];
	xor.b32  	%r334, %r334, %r280;
	ld.global.u32 	%r281, [%rd6+216];
	xor.b32  	%r333, %r333, %r281;
$L__BB0_28:
	and.b32  	%r283, %r203, 2048;
	setp.eq.s32 	%p15, %r283, 0;
	@%p15 bra 	$L__BB0_30;
	ld.global.u32 	%r284, [%rd6+220];
	xor.b32  	%r337, %r337, %r284;
	ld.global.u32 	%r285, [%rd6+224];
	xor.b32  	%r336, %r336, %r285;
	ld.global.u32 	%r286, [%rd6+228];
	xor.b32  	%r335, %r335, %r286;
	ld.global.u32 	%r287, [%rd6+232];
	xor.b32  	%r334, %r334, %r287;
	ld.global.u32 	%r288, [%rd6+236];
	xor.b32  	%r333, %r333, %r288;
$L__BB0_30:
	and.b32  	%r290, %r203, 4096;
	setp.eq.s32 	%p16, %r290, 0;
	@%p16 bra 	$L__BB0_32;
	ld.global.u32 	%r291, [%rd6+240];
	xor.b32  	%r337, %r337, %r291;
	ld.global.u32 	%r292, [%rd6+244];
	xor.b32  	%r336, %r336, %r292;
	ld.global.u32 	%r293, [%rd6+248];
	xor.b32  	%r335, %r335, %r293;
	ld.global.u32 	%r294, [%rd6+252];
	xor.b32  	%r334, %r334, %r294;
	ld.global.u32 	%r295, [%rd6+256];
	xor.b32  	%r333, %r333, %r295;
$L__BB0_32:
	and.b32  	%r297, %r203, 8192;
	setp.eq.s32 	%p17, %r297, 0;
	@%p17 bra 	$L__BB0_34;
	ld.global.u32 	%r298, [%rd6+260];
	xor.b32  	%r337, %r337, %r298;
	ld.global.u32 	%r299, [%rd6+264];
	xor.b32  	%r336, %r336, %r299;
	ld.global.u32 	%r300, [%rd6+268];
	xor.b32  	%r335, %r335, %r300;
	ld.global.u32 	%r301, [%rd6+272];
	xor.b32  	%r334, %r334, %r301;
	ld.global.u32 	%r302, [%rd6+276];
	xor.b32  	%r333, %r333, %r302;
$L__BB0_34:
	and.b32  	%r304, %r203, 16384;
	setp.eq.s32 	%p18, %r304, 0;
	@%p18 bra 	$L__BB0_36;
	ld.global.u32 	%r305, [%rd6+280];
	xor.b32  	%r337, %r337, %r305;
	ld.global.u32 	%r306, [%rd6+284];
	xor.b32  	%r336, %r336, %r306;
	ld.global.u32 	%r307, [%rd6+288];
	xor.b32  	%r335, %r335, %r307;
	ld.global.u32 	%r308, [%rd6+292];
	xor.b32  	%r334, %r334, %r308;
	ld.global.u32 	%r309, [%rd6+296];
	xor.b32  	%r333, %r333, %r309;
$L__BB0_36:
	and.b32  	%r311, %r203, 32768;
	setp.eq.s32 	%p19, %r311, 0;
	@%p19 bra 	$L__BB0_38;
	ld.global.u32 	%r312, [%rd6+300];
	xor.b32  	%r337, %r337, %r312;
	ld.global.u32 	%r313, [%rd6+304];
	xor.b32  	%r336, %r336, %r313;
	ld.global.u32 	%r314, [%rd6+308];
	xor.b32  	%r335, %r335, %r314;
	ld.global.u32 	%r315, [%rd6+312];
	xor.b32  	%r334, %r334, %r315;
	ld.global.u32 	%r316, [%rd6+316];
	xor.b32  	%r333, %r333, %r316;
$L__BB0_38:
	add.s32 	%r332, %r332, 16;
	setp.ne.s32 	%p20, %r332, 32;
	@%p20 bra 	$L__BB0_6;
	mad.lo.s32 	%r317, %r326, -31, %r11;
	add.s32 	%r326, %r317, 1;
	setp.ne.s32 	%p21, %r326, 5;
	@%p21 bra 	$L__BB0_5;
	st.global.u32 	[%rd2+4], %r337;
	st.global.u32 	[%rd2+8], %r336;
	st.global.u32 	[%rd2+12], %r335;
	st.global.u32 	[%rd2+16], %r334;
	st.global.u32 	[%rd2+20], %r333;
	add.s32 	%r320, %r320, 1;
	setp.lt.u32 	%p22, %r320, %r2;
	@%p22 bra 	$L__BB0_4;
$L__BB0_41:
	shr.u64 	%rd7, %rd18, 2;
	add.s32 	%r319, %r319, 1;
	setp.gt.u64 	%p23, %rd18, 3;
	mov.u64 	%rd18, %rd7;
	@%p23 bra 	$L__BB0_2;
$L__BB0_42:
	mov.b32 	%r318, 0;
	st.global.v2.u32 	[%rd2+24], {%r318, %r318};
	st.global.u32 	[%rd2+32], %r318;
	mov.b64 	%rd17, 0;
	st.global.u64 	[%rd2+40], %rd17;
	ret;

}
	// .globl	_Z28generate_random_graph_kerneliPiP17curandStateXORWOWS_
.visible .entry _Z28generate_random_graph_kerneliPiP17curandStateXORWOWS_(
	.param .u32 _Z28generate_random_graph_kerneliPiP17curandStateXORWOWS__param_0,
	.param .u64 .ptr .align 1 _Z28generate_random_graph_kerneliPiP17curandStateXORWOWS__param_1,
	.param .u64 .ptr .align 1 _Z28generate_random_graph_kerneliPiP17curandStateXORWOWS__param_2,
	.param .u64 .ptr .align 1 _Z28generate_random_graph_kerneliPiP17curandStateXORWOWS__param_3
)
{
	.reg .pred 	%p<18>;
	.reg .b32 	%r<239>;
	.reg .b32 	%f<26>;
	.reg .b64 	%rd<55>;
	.reg .b64 	%fd<9>;

	ld.param.u32 	%r44, [_Z28generate_random_graph_kerneliPiP17curandStateXORWOWS__param_0];
	ld.param.u64 	%rd8, [_Z28generate_random_graph_kerneliPiP17curandStateXORWOWS__param_2];
	ld.param.u64 	%rd9, [_Z28generate_random_graph_kerneliPiP17curandStateXORWOWS__param_3];
	cvta.to.global.u64 	%rd10, %rd9;
	cvta.to.global.u64 	%rd11, %rd8;
	mov.u32 	%r45, %ctaid.x;
	mov.u32 	%r46, %ntid.x;
	mov.u32 	%r47, %tid.x;
	mad.lo.s32 	%r218, %r45, %r46, %r47;
	mul.wide.s32 	%rd12, %r218, 48;
	add.s64 	%rd1, %rd11, %rd12;
	ld.global.v2.u32 	{%r48, %r49}, [%rd1];
	ld.global.v2.u32 	{%r50, %r51}, [%rd1+8];
	ld.global.v2.u32 	{%r52, %r53}, [%rd1+16];
	ld.global.v2.u32 	{%r54, %r55}, [%rd1+24];
	ld.global.f32 	%f1, [%rd1+32];
	ld.global.f64 	%fd1, [%rd1+40];
	shr.u32 	%r56, %r49, 2;
	xor.b32  	%r57, %r56, %r49;
	shl.b32 	%r58, %r53, 4;
	shl.b32 	%r59, %r57, 1;
	xor.b32  	%r60, %r58, %r59;
	xor.b32  	%r61, %r60, %r53;
	xor.b32  	%r62, %r61, %r57;
	add.s32 	%r63, %r48, 362437;
	add.s32 	%r64, %r62, %r63;
	cvt.rn.f32.u32 	%f2, %r64;
	fma.rn.f32 	%f3, %f2, 0f2F800000, 0f2F000000;
	mul.f32 	%f4, %f3, 0f41200000;
	cvt.rzi.s32.f32 	%r65, %f4;
	add.s32 	%r66, %r65, 1;
	mul.wide.s32 	%rd13, %r218, 4;
	add.s64 	%rd2, %rd10, %rd13;
	st.global.u32 	[%rd2], %r66;
	st.global.v2.u32 	[%rd1], {%r63, %r50};
	st.global.v2.u32 	[%rd1+8], {%r51, %r52};
	st.global.v2.u32 	[%rd1+16], {%r53, %r62};
	st.global.v2.u32 	[%rd1+24], {%r54, %r55};
	st.global.f32 	[%rd1+32], %f1;
	st.global.f64 	[%rd1+40], %fd1;
	setp.ge.s32 	%p1, %r218, %r44;
	setp.lt.s32 	%p2, %r44, 1;
	or.pred  	%p3, %p1, %p2;
	@%p3 bra 	$L__BB1_24;
$L__BB1_1:
	setp.lt.u32 	%p4, %r44, 4;
	mul.lo.s32 	%r219, %r218, %r44;
	mov.b32 	%r236, 0;
	@%p4 bra 	$L__BB1_12;
	ld.param.u64 	%rd47, [_Z28generate_random_graph_kerneliPiP17curandStateXORWOWS__param_1];
	and.b32  	%r236, %r44, 2147483644;
	neg.s32 	%r222, %r236;
	add.s32 	%r221, %r218, -1;
	mul.wide.s32 	%rd14, %r219, 4;
	cvta.to.global.u64 	%rd15, %rd47;
	add.s64 	%rd16, %rd15, %rd14;
	add.s64 	%rd54, %rd16, 8;
	mov.b32 	%r220, 1;
$L__BB1_3:
	.pragma "nounroll";
	setp.eq.s32 	%p5, %r221, -1;
	mov.b32 	%r223, 0;
	mov.u32 	%r224, %r218;
	@%p5 bra 	$L__BB1_5;
	ld.param.u64 	%rd48, [_Z28generate_random_graph_kerneliPiP17curandStateXORWOWS__param_1];
	ld.global.v2.u32 	{%r71, %r72}, [%rd1];
	ld.global.v2.u32 	{%r73, %r74}, [%rd1+8];
	ld.global.v2.u32 	{%r75, %r76}, [%rd1+16];
	ld.global.v2.u32 	{%r77, %r78}, [%rd1+24];
	ld.global.f32 	%f5, [%rd1+32];
	ld.global.f64 	%fd2, [%rd1+40];
	shr.u32 	%r79, %r72, 2;
	xor.b32  	%r80, %r79, %r72;
	shl.b32 	%r81, %r76, 4;
	shl.b32 	%r82, %r80, 1;
	xor.b32  	%r83, %r81, %r82;
	xor.b32  	%r84, %r83, %r76;
	xor.b32  	%r85, %r84, %r80;
	add.s32 	%r86, %r71, 362437;
	add.s32 	%r87, %r85, %r86;
	cvt.rn.f32.u32 	%f6, %r87;
	fma.rn.f32 	%f7, %f6, 0f2F800000, 0f2F000000;
	cvt.rzi.s32.f32 	%r88, %f7;
	st.global.u32 	[%rd2], %r88;
	st.global.v2.u32 	[%rd1], {%r86, %r73};
	st.global.v2.u32 	[%rd1+8], {%r74, %r75};
	st.global.v2.u32 	[%rd1+16], {%r76, %r85};
	st.global.v2.u32 	[%rd1+24], {%r77, %r78};
	st.global.f32 	[%rd1+32], %f5;
	st.global.f64 	[%rd1+40], %fd2;
	ld.global.u32 	%r223, [%rd2];
	mul.wide.s32 	%rd17, %r219, 4;
	cvta.to.global.u64 	%rd18, %rd48;
	add.s64 	%rd19, %rd18, %rd17;
	st.global.u32 	[%rd19], %r223;
	add.s32 	%r224, %r220, -1;
$L__BB1_5:
	ld.param.u64 	%rd49, [_Z28generate_random_graph_kerneliPiP17curandStateXORWOWS__param_1];
	mad.lo.s32 	%r90, %r224, %r44, %r218;
	cvta.to.global.u64 	%rd20, %rd49;
	mul.wide.s32 	%rd21, %r90, 4;
	add.s64 	%rd22, %rd20, %rd21;
	st.global.u32 	[%rd22], %r223;
	setp.eq.s32 	%p6, %r221, 0;
	mov.b32 	%r225, 0;
	mov.u32 	%r226, %r218;
	@%p6 bra 	$L__BB1_7;
	ld.global.v2.u32 	{%r91, %r92}, [%rd1];
	ld.global.v2.u32 	{%r93, %r94}, [%rd1+8];
	ld.global.v2.u32 	{%r95, %r96}, [%rd1+16];
	ld.global.v2.u32 	{%r97, %r98}, [%rd1+24];
	ld.global.f32 	%f8, [%rd1+32];
	ld.global.f64 	%fd3, [%rd1+40];
	shr.u32 	%r99, %r92, 2;
	xor.b32  	%r100, %r99, %r92;
	shl.b32 	%r101, %r96, 4;
	shl.b32 	%r102, %r100, 1;
	xor.b32  	%r103, %r101, %r102;
	xor.b32  	%r104, %r103, %r96;
	xor.b32  	%r105, %r104, %r100;
	add.s32 	%r106, %r91, 362437;
	add.s32 	%r107, %r105, %r106;
	cvt.rn.f32.u32 	%f9, %r107;
	fma.rn.f32 	%f10, %f9, 0f2F800000, 0f2F000000;
	cvt.rzi.s32.f32 	%r108, %f10;
	st.global.u32 	[%rd2], %r108;
	st.global.v2.u32 	[%rd1], {%r106, %r93};
	st.global.v2.u32 	[%rd1+8], {%r94, %r95};
	st.global.v2.u32 	[%rd1+16], {%r96, %r105};
	st.global.v2.u32 	[%rd1+24], {%r97, %r98};
	st.global.f32 	[%rd1+32], %f8;
	st.global.f64 	[%rd1+40], %fd3;
	ld.global.u32 	%r225, [%rd2];
	st.global.u32 	[%rd54+-4], %r225;
	mov.u32 	%r226, %r220;
$L__BB1_7:
	ld.param.u64 	%rd50, [_Z28generate_random_graph_kerneliPiP17curandStateXORWOWS__param_1];
	mad.lo.s32 	%r110, %r226, %r44, %r218;
	cvta.to.global.u64 	%rd23, %rd50;
	mul.wide.s32 	%rd24, %r110, 4;
	add.s64 	%rd25, %rd23, %rd24;
	st.global.u32 	[%rd25], %r225;
	setp.eq.s32 	%p7, %r221, 1;
	mov.b32 	%r227, 0;
	mov.u32 	%r228, %r218;
	@%p7 bra 	$L__BB1_9;
	ld.global.v2.u32 	{%r111, %r112}, [%rd1];
	ld.global.v2.u32 	{%r113, %r114}, [%rd1+8];
	ld.global.v2.u32 	{%r115, %r116}, [%rd1+16];
	ld.global.v2.u32 	{%r117, %r118}, [%rd1+24];
	ld.global.f32 	%f11, [%rd1+32];
	ld.global.f64 	%fd4, [%rd1+40];
	shr.u32 	%r119, %r112, 2;
	xor.b32  	%r120, %r119, %r112;
	shl.b32 	%r121, %r116, 4;
	shl.b32 	%r122, %r120, 1;
	xor.b32  	%r123, %r121, %r122;
	xor.b32  	%r124, %r123, %r116;
	xor.b32  	%r125, %r124, %r120;
	add.s32 	%r126, %r111, 362437;
	add.s32 	%r127, %r125, %r126;
	cvt.rn.f32.u32 	%f12, %r127;
	fma.rn.f32 	%f13, %f12, 0f2F800000, 0f2F000000;
	cvt.rzi.s32.f32 	%r128, %f13;
	st.global.u32 	[%rd2], %r128;
	st.global.v2.u32 	[%rd1], {%r126, %r113};
	st.global.v2.u32 	[%rd1+8], {%r114, %r115};
	st.global.v2.u32 	[%rd1+16], {%r116, %r125};
	st.global.v2.u32 	[%rd1+24], {%r117, %r118};
	st.global.f32 	[%rd1+32], %f11;
	st.global.f64 	[%rd1+40], %fd4;
	ld.global.u32 	%r227, [%rd2];
	st.global.u32 	[%rd54], %r227;
	add.s32 	%r228, %r220, 1;
$L__BB1_9:
	ld.param.u64 	%rd51, [_Z28generate_random_graph_kerneliPiP17curandStateXORWOWS__param_1];
	mad.lo.s32 	%r130, %r228, %r44, %r218;
	cvta.to.global.u64 	%rd26, %rd51;
	mul.wide.s32 	%rd27, %r130, 4;
	add.s64 	%rd28, %rd26, %rd27;
	st.global.u32 	[%rd28], %r227;
	setp.eq.s32 	%p8, %r221, 2;
	mov.b32 	%r229, 0;
	mov.u32 	%r230, %r218;
	@%p8 bra 	$L__BB1_11;
	ld.global.v2.u32 	{%r131, %r132}, [%rd1];
	ld.global.v2.u32 	{%r133, %r134}, [%rd1+8];
	ld.global.v2.u32 	{%r135, %r136}, [%rd1+16];
	ld.global.v2.u32 	{%r137, %r138}, [%rd1+24];
	ld.global.f32 	%f14, [%rd1+32];
	ld.global.f64 	%fd5, [%rd1+40];
	shr.u32 	%r139, %r132, 2;
	xor.b32  	%r140, %r139, %r132;
	shl.b32 	%r141, %r136, 4;
	shl.b32 	%r142, %r140, 1;
	xor.b32  	%r143, %r141, %r142;
	xor.b32  	%r144, %r143, %r136;
	xor.b32  	%r145, %r144, %r140;
	add.s32 	%r146, %r131, 362437;
	add.s32 	%r147, %r145, %r146;
	cvt.rn.f32.u32 	%f15, %r147;
	fma.rn.f32 	%f16, %f15, 0f2F800000, 0f2F000000;
	cvt.rzi.s32.f32 	%r148, %f16;
	st.global.u32 	[%rd2], %r148;
	st.global.v2.u32 	[%rd1], {%r146, %r133};
	st.global.v2.u32 	[%rd1+8], {%r134, %r135};
	st.global.v2.u32 	[%rd1+16], {%r136, %r145};
	st.global.v2.u32 	[%rd1+24], {%r137, %r138};
	st.global.f32 	[%rd1+32], %f14;
	st.global.f64 	[%rd1+40], %fd5;
	ld.global.u32 	%r229, [%rd2];
	st.global.u32 	[%rd54+4], %r229;
	add.s32 	%r230, %r220, 2;
$L__BB1_11:
	ld.param.u64 	%rd52, [_Z28generate_random_graph_kerneliPiP17curandStateXORWOWS__param_1];
	mad.lo.s32 	%r149, %r230, %r44, %r218;
	cvta.to.global.u64 	%rd29, %rd52;
	mul.wide.s32 	%rd30, %r149, 4;
	add.s64 	%rd31, %rd29, %rd30;
	st.global.u32 	[%rd31], %r229;
	add.s32 	%r222, %r222, 4;
	add.s32 	%r221, %r221, -4;
	add.s32 	%r220, %r220, 4;
	add.s64 	%rd54, %rd54, 16;
	add.s32 	%r219, %r219, 4;
	setp.ne.s32 	%p9, %r222, 0;
	@%p9 bra 	$L__BB1_3;
$L__BB1_12:
	ld.param.u64 	%rd53, [_Z28generate_random_graph_kerneliPiP17curandStateXORWOWS__param_1];
	cvta.to.global.u64 	%rd6, %rd53;
	and.b32  	%r150, %r44, 3;
	setp.eq.s32 	%p10, %r150, 0;
	@%p10 bra 	$L__BB1_23;
	setp.eq.s32 	%p11, %r150, 1;
	@%p11 bra 	$L__BB1_19;
	setp.eq.s32 	%p12, %r218, %r236;
	mov.b32 	%r232, 0;
	mov.u32 	%r233, %r218;
	@%p12 bra 	$L__BB1_16;
	ld.global.v2.u32 	{%r152, %r153}, [%rd1];
	ld.global.v2.u32 	{%r154, %r155}, [%rd1+8];
	ld.global.v2.u32 	{%r156, %r157}, [%rd1+16];
	ld.global.v2.u32 	{%r158, %r159}, [%rd1+24];
	ld.global.f32 	%f17, [%rd1+32];
	ld.global.f64 	%fd6, [%rd1+40];
	shr.u32 	%r160, %r153, 2;
	xor.b32  	%r161, %r160, %r153;
	shl.b32 	%r162, %r157, 4;
	shl.b32 	%r163, %r161, 1;
	xor.b32  	%r164, %r162, %r163;
	xor.b32  	%r165, %r164, %r157;
	xor.b32  	%r166, %r165, %r161;
	add.s32 	%r167, %r152, 362437;
	add.s32 	%r168, %r166, %r167;
	cvt.rn.f32.u32 	%f18, %r168;
	fma.rn.f32 	%f19, %f18, 0f2F800000, 0f2F000000;
	cvt.rzi.s32.f32 	%r169, %f19;
	st.global.u32 	[%rd2], %r169;
	st.global.v2.u32 	[%rd1], {%r167, %r154};
	st.global.v2.u32 	[%rd1+8], {%r155, %r156};
	st.global.v2.u32 	[%rd1+16], {%r157, %r166};
	st.global.v2.u32 	[%rd1+24], {%r158, %r159};
	st.global.f32 	[%rd1+32], %f17;
	st.global.f64 	[%rd1+40], %fd6;
	ld.global.u32 	%r232, [%rd2];
	mad.lo.s32 	%r170, %r218, %r44, %r236;
	mul.wide.s32 	%rd32, %r170, 4;
	add.s64 	%rd33, %rd6, %rd32;
	st.global.u32 	[%rd33], %r232;
	mov.u32 	%r233, %r236;
$L__BB1_16:
	mad.lo.s32 	%r172, %r233, %r44, %r218;
	mul.wide.s32 	%rd34, %r172, 4;
	add.s64 	%rd35, %rd6, %rd34;
	st.global.u32 	[%rd35], %r232;
	add.s32 	%r173, %r236, 1;
	setp.eq.s32 	%p13, %r218, %r173;
	mov.b32 	%r234, 0;
	mov.u32 	%r235, %r218;
	@%p13 bra 	$L__BB1_18;
	ld.global.v2.u32 	{%r174, %r175}, [%rd1];
	ld.global.v2.u32 	{%r176, %r177}, [%rd1+8];
	ld.global.v2.u32 	{%r178, %r179}, [%rd1+16];
	ld.global.v2.u32 	{%r180, %r181}, [%rd1+24];
	ld.global.f32 	%f20, [%rd1+32];
	ld.global.f64 	%fd7, [%rd1+40];
	shr.u32 	%r182, %r175, 2;
	xor.b32  	%r183, %r182, %r175;
	shl.b32 	%r184, %r179, 4;
	shl.b32 	%r185, %r183, 1;
	xor.b32  	%r186, %r184, %r185;
	xor.b32  	%r187, %r186, %r179;
	xor.b32  	%r188, %r187, %r183;
	add.s32 	%r189, %r174, 362437;
	add.s32 	%r190, %r188, %r189;
	cvt.rn.f32.u32 	%f21, %r190;
	fma.rn.f32 	%f22, %f21, 0f2F800000, 0f2F000000;
	cvt.rzi.s32.f32 	%r191, %f22;
	st.global.u32 	[%rd2], %r191;
	st.global.v2.u32 	[%rd1], {%r189, %r176};
	st.global.v2.u32 	[%rd1+8], {%r177, %r178};
	st.global.v2.u32 	[%rd1+16], {%r179, %r188};
	st.global.v2.u32 	[%rd1+24], {%r180, %r181};
	st.global.f32 	[%rd1+32], %f20;
	st.global.f64 	[%rd1+40], %fd7;
	ld.global.u32 	%r234, [%rd2];
	mul.lo.s32 	%r192, %r218, %r44;
	cvt.s64.s32 	%rd36, %r192;
	cvt.u64.u32 	%rd37, %r236;
	add.s64 	%rd38, %rd37, %rd36;
	shl.b64 	%rd39, %rd38, 2;
	add.s64 	%rd40, %rd6, %rd39;
	st.global.u32 	[%rd40+4], %r234;
	mov.u32 	%r235, %r173;
$L__BB1_18:
	mad.lo.s32 	%r193, %r235, %r44, %r218;
	mul.wide.s32 	%rd41, %r193, 4;
	add.s64 	%rd42, %rd6, %rd41;
	st.global.u32 	[%rd42], %r234;
	add.s32 	%r236, %r236, 2;
$L__BB1_19:
	and.b32  	%r194, %r44, 1;
	setp.eq.b32 	%p14, %r194, 1;
	not.pred 	%p15, %p14;
	@%p15 bra 	$L__BB1_23;
	setp.eq.s32 	%p16, %r218, %r236;
	mov.b32 	%r237, 0;
	mov.u32 	%r238, %r218;
	@%p16 bra 	$L__BB1_22;
	ld.global.v2.u32 	{%r196, %r197}, [%rd1];
	ld.global.v2.u32 	{%r198, %r199}, [%rd1+8];
	ld.global.v2.u32 	{%r200, %r201}, [%rd1+16];
	ld.global.v2.u32 	{%r202, %r203}, [%rd1+24];
	ld.global.f32 	%f23, [%rd1+32];
	ld.global.f64 	%fd8, [%rd1+40];
	shr.u32 	%r204, %r197, 2;
	xor.b32  	%r205, %r204, %r197;
	shl.b32 	%r206, %r201, 4;
	shl.b32 	%r207, %r205, 1;
	xor.b32  	%r208, %r206, %r207;
	xor.b32  	%r209, %r208, %r201;
	xor.b32  	%r210, %r209, %r205;
	add.s32 	%r211, %r196, 362437;
	add.s32 	%r212, %r210, %r211;
	cvt.rn.f32.u32 	%f24, %r212;
	fma.rn.f32 	%f25, %f24, 0f2F800000, 0f2F000000;
	cvt.rzi.s32.f32 	%r213, %f25;
	st.global.u32 	[%rd2], %r213;
	st.global.v2.u32 	[%rd1], {%r211, %r198};
	st.global.v2.u32 	[%rd1+8], {%r199, %r200};
	st.global.v2.u32 	[%rd1+16], {%r201, %r210};
	st.global.v2.u32 	[%rd1+24], {%r202, %r203};
	st.global.f32 	[%rd1+32], %f23;
	st.global.f64 	[%rd1+40], %fd8;
	ld.global.u32 	%r237, [%rd2];
	mad.lo.s32 	%r214, %r218, %r44, %r236;
	mul.wide.s32 	%rd43, %r214, 4;
	add.s64 	%rd44, %rd6, %rd43;
	st.global.u32 	[%rd44], %r237;
	mov.u32 	%r238, %r236;
$L__BB1_22:
	mad.lo.s32 	%r215, %r238, %r44, %r218;
	mul.wide.s32 	%rd45, %r215, 4;
	add.s64 	%rd46, %rd6, %rd45;
	st.global.u32 	[%rd46], %r237;
$L__BB1_23:
	mov.u32 	%r217, %nctaid.x;
	mad.lo.s32 	%r218, %r46, %r217, %r218;
	setp.lt.s32 	%p17, %r218, %r44;
	@%p17 bra 	$L__BB1_1;
$L__BB1_24:
	ret;

}
	// .globl	_Z29print_adjacency_matrix_kerneliPi
.visible .entry _Z29print_adjacency_matrix_kerneliPi(
	.param .u32 _Z29print_adjacency_matrix_kerneliPi_param_0,
	.param .u64 .ptr .align 1 _Z29print_adjacency_matrix_kerneliPi_param_1
)
{
	.local .align 8 .b8 	__local_depot2[8];
	.reg .b64 	%SP;
	.reg .b64 	%SPL;
	.reg .pred 	%p<3>;
	.reg .b32 	%r<14>;
	.reg .b64 	%rd<10>;

	mov.u64 	%SPL, __local_depot2;
	cvta.local.u64 	%SP, %SPL;
	ld.param.u32 	%r6, [_Z29print_adjacency_matrix_kerneliPi_param_0];
	ld.param.u64 	%rd3, [_Z29print_adjacency_matrix_kerneliPi_param_1];
	mov.u32 	%r7, %tid.x;
	mov.u32 	%r8, %ctaid.x;
	mov.u32 	%r1, %ntid.x;
	mad.lo.s32 	%r13, %r8, %r1, %r7;
	setp.ge.s32 	%p1, %r13, %r6;
	@%p1 bra 	$L__BB2_3;
	mov.u32 	%r9, %nctaid.x;
	mul.lo.s32 	%r3, %r1, %r9;
	add.u64 	%rd4, %SP, 0;
	add.u64 	%rd1, %SPL, 0;
	cvta.to.global.u64 	%rd2, %rd3;
	mov.u64 	%rd7, $str;
$L__BB2_2:
	mul.wide.s32 	%rd5, %r13, 4;
	add.s64 	%rd6, %rd2, %rd5;
	ld.global.u32 	%r10, [%rd6];
	st.local.u32 	[%rd1], %r10;
	cvta.global.u64 	%rd8, %rd7;
	{ // callseq 0, 0
	.param .b64 param0;
	st.param.b64 	[param0], %rd8;
	.param .b64 param1;
	st.param.b64 	[param1], %rd4;
	.param .b32 retval0;
	call.uni (retval0), 
	vprintf, 
	(
	param0, 
	param1
	);
	ld.param.b32 	%r11, [retval0];
	} // callseq 0
	add.s32 	%r13, %r13, %r3;
	setp.lt.s32 	%p2, %r13, %r6;
	@%p2 bra 	$L__BB2_2;
$L__BB2_3:
	ret;

}
	// .globl	_Z15dijkstra_kerneliPiS_S_S_
.visible .entry _Z15dijkstra_kerneliPiS_S_S_(
	.param .u32 _Z15dijkstra_kerneliPiS_S_S__param_0,
	.param .u64 .ptr .align 1 _Z15dijkstra_kerneliPiS_S_S__param_1,
	.param .u64 .ptr .align 1 _Z15dijkstra_kerneliPiS_S_S__param_2,
	.param .u64 .ptr .align 1 _Z15dijkstra_kerneliPiS_S_S__param_3,
	.param .u64 .ptr .align 1 _Z15dijkstra_kerneliPiS_S_S__param_4
)
{
	.reg .pred 	%p<74>;
	.reg .b32 	%r<199>;
	.reg .b64 	%rd<76>;

	ld.param.u32 	%r87, [_Z15dijkstra_kerneliPiS_S_S__param_0];
	ld.param.u64 	%rd28, [_Z15dijkstra_kerneliPiS_S_S__param_1];
	ld.param.u64 	%rd29, [_Z15dijkstra_kerneliPiS_S_S__param_2];
	ld.param.u64 	%rd30, [_Z15dijkstra_kerneliPiS_S_S__param_3];
	ld.param.u64 	%rd31, [_Z15dijkstra_kerneliPiS_S_S__param_4];
	cvta.to.global.u64 	%rd1, %rd30;
	cvta.to.global.u64 	%rd2, %rd28;
	cvta.to.global.u64 	%rd3, %rd31;
	cvta.to.global.u64 	%rd4, %rd29;
	mov.u32 	%r88, %ctaid.x;
	mov.u32 	%r89, %ntid.x;
	mov.u32 	%r90, %tid.x;
	mad.lo.s32 	%r168, %r88, %r89, %r90;
	mov.u32 	%r91, %nctaid.x;
	mul.lo.s32 	%r2, %r89, %r91;
	setp.ge.s32 	%p1, %r168, %r87;
	@%p1 bra 	$L__BB3_74;
	setp.lt.s32 	%p2, %r87, 2;
	@%p2 bra 	$L__BB3_71;
	and.b32  	%r3, %r87, 7;
	add.s32 	%r4, %r3, -1;
	and.b32  	%r5, %r87, 3;
	and.b32  	%r6, %r87, 2147483640;
	and.b32  	%r7, %r87, 1;
	and.b32  	%r8, %r87, 2147483644;
	neg.s32 	%r9, %r6;
	add.s64 	%rd5, %rd4, 16;
$L__BB3_3:
	setp.lt.u32 	%p6, %r87, 8;
	mul.lo.s32 	%r11, %r168, %r87;
	mov.b32 	%r195, 0;
	@%p6 bra 	$L__BB3_6;
	add.s64 	%rd75, %rd3, 16;
	add.s64 	%rd74, %rd1, 16;
	mov.u32 	%r169, %r11;
	mov.u32 	%r170, %r9;
$L__BB3_5:
	.pragma "nounroll";
	mul.wide.s32 	%rd37, %r169, 4;
	add.s64 	%rd38, %rd5, %rd37;
	mov.b32 	%r97, 0;
	st.global.u32 	[%rd75+-16], %r97;
	mov.b32 	%r98, 2147483647;
	st.global.u32 	[%rd74+-16], %r98;
	st.global.u32 	[%rd38+-16], %r98;
	st.global.u32 	[%rd75+-12], %r97;
	st.global.u32 	[%rd74+-12], %r98;
	st.global.u32 	[%rd38+-12], %r98;
	st.global.u32 	[%rd75+-8], %r97;
	st.global.u32 	[%rd74+-8], %r98;
	st.global.u32 	[%rd38+-8], %r98;
	st.global.u32 	[%rd75+-4], %r97;
	st.global.u32 	[%rd74+-4], %r98;
	st.global.u32 	[%rd38+-4], %r98;
	st.global.u32 	[%rd75], %r97;
	st.global.u32 	[%rd74], %r98;
	st.global.u32 	[%rd38], %r98;
	st.global.u32 	[%rd75+4], %r97;
	st.global.u32 	[%rd74+4], %r98;
	st.global.u32 	[%rd38+4], %r98;
	st.global.u32 	[%rd75+8], %r97;
	st.global.u32 	[%rd74+8], %r98;
	st.global.u32 	[%rd38+8], %r98;
	st.global.u32 	[%rd75+12], %r97;
	st.global.u32 	[%rd74+12], %r98;
	st.global.u32 	[%rd38+12], %r98;
	add.s32 	%r170, %r170, 8;
	add.s64 	%rd75, %rd75, 32;
	add.s64 	%rd74, %rd74, 32;
	add.s32 	%r169, %r169, 8;
	setp.eq.s32 	%p7, %r170, 0;
	mov.u32 	%r195, %r6;
	@%p7 bra 	$L__BB3_6;
	bra.uni 	$L__BB3_5;
$L__BB3_6:
	setp.eq.s32 	%p8, %r3, 0;
	@%p8 bra 	$L__BB3_14;
	setp.lt.u32 	%p9, %r4, 3;
	@%p9 bra 	$L__BB3_9;
	mul.wide.u32 	%rd39, %r195, 4;
	add.s64 	%rd40, %rd3, %rd39;
	mov.b32 	%r99, 0;
	st.global.u32 	[%rd40], %r99;
	add.s64 	%rd41, %rd1, %rd39;
	mov.b32 	%r100, 2147483647;
	st.global.u32 	[%rd41], %r100;
	add.s32 	%r101, %r195, %r11;
	mul.wide.s32 	%rd42, %r101, 4;
	add.s64 	%rd43, %rd4, %rd42;
	st.global.u32 	[%rd43], %r100;
	st.global.u32 	[%rd40+4], %r99;
	st.global.u32 	[%rd41+4], %r100;
	st.global.u32 	[%rd43+4], %r100;
	st.global.u32 	[%rd40+8], %r99;
	st.global.u32 	[%rd41+8], %r100;
	st.global.u32 	[%rd43+8], %r100;
	st.global.u32 	[%rd40+12], %r99;
	st.global.u32 	[%rd41+12], %r100;
	st.global.u32 	[%rd43+12], %r100;
	add.s32 	%r195, %r195, 4;
$L__BB3_9:
	setp.eq.s32 	%p10, %r5, 0;
	@%p10 bra 	$L__BB3_14;
	setp.eq.s32 	%p11, %r5, 1;
	@%p11 bra 	$L__BB3_12;
	mul.wide.u32 	%rd44, %r195, 4;
	add.s64 	%rd45, %rd3, %rd44;
	mov.b32 	%r102, 0;
	st.global.u32 	[%rd45], %r102;
	add.s64 	%rd46, %rd1, %rd44;
	mov.b32 	%r103, 2147483647;
	st.global.u32 	[%rd46], %r103;
	add.s32 	%r104, %r195, %r11;
	mul.wide.s32 	%rd47, %r104, 4;
	add.s64 	%rd48, %rd4, %rd47;
	st.global.u32 	[%rd48], %r103;
	st.global.u32 	[%rd45+4], %r102;
	st.global.u32 	[%rd46+4], %r103;
	st.global.u32 	[%rd48+4], %r103;
	add.s32 	%r195, %r195, 2;
$L__BB3_12:
	setp.eq.s32 	%p12, %r7, 0;
	@%p12 bra 	$L__BB3_14;
	mul.wide.u32 	%rd49, %r195, 4;
	add.s64 	%rd50, %rd3, %rd49;
	mov.b32 	%r105, 0;
	st.global.u32 	[%rd50], %r105;
	add.s64 	%rd51, %rd1, %rd49;
	mov.b32 	%r106, 2147483647;
	st.global.u32 	[%rd51], %r106;
	add.s32 	%r107, %r195, %r11;
	mul.wide.s32 	%rd52, %r107, 4;
	add.s64 	%rd53, %rd4, %rd52;
	st.global.u32 	[%rd53], %r106;
$L__BB3_14:
	add.s32 	%r109, %r11, %r168;
	mul.wide.s32 	%rd54, %r109, 4;
	add.s64 	%rd55, %rd4, %rd54;
	mov.b32 	%r171, 0;
	st.global.u32 	[%rd55], %r171;
$L__BB3_15:
	mov.u32 	%r16, %r171;
	setp.lt.u32 	%p13, %r87, 4;
	mov.b32 	%r175, 2147483647;
	mov.b32 	%r176, -1;
	mov.b32 	%r184, 0;
	@%p13 bra 	$L__BB3_26;
	mov.b32 	%r175, 2147483647;
	mov.b32 	%r176, -1;
	mov.b32 	%r172, 0;
$L__BB3_17:
	mul.wide.u32 	%rd56, %r172, 4;
	add.s64 	%rd12, %rd3, %rd56;
	ld.global.u32 	%r117, [%rd12];
	setp.ne.s32 	%p14, %r117, 0;
	add.s64 	%rd13, %rd4, %rd56;
	@%p14 bra 	$L__BB3_19;
	ld.global.u32 	%r118, [%rd13];
	setp.gt.s32 	%p15, %r118, %r175;
	min.s32 	%r175, %r118, %r175;
	selp.b32 	%r176, %r176, %r172, %p15;
$L__BB3_19:
	ld.global.u32 	%r119, [%rd12+4];
	setp.ne.s32 	%p16, %r119, 0;
	@%p16 bra 	$L__BB3_21;
	add.s32 	%r120, %r172, 1;
	ld.global.u32 	%r121, [%rd13+4];
	setp.gt.s32 	%p17, %r121, %r175;
	min.s32 	%r175, %r121, %r175;
	selp.b32 	%r176, %r176, %r120, %p17;
$L__BB3_21:
	ld.global.u32 	%r122, [%rd12+8];
	setp.ne.s32 	%p18, %r122, 0;
	@%p18 bra 	$L__BB3_23;
	add.s32 	%r123, %r172, 2;
	ld.global.u32 	%r124, [%rd13+8];
	setp.gt.s32 	%p19, %r124, %r175;
	min.s32 	%r175, %r124, %r175;
	selp.b32 	%r176, %r176, %r123, %p19;
$L__BB3_23:
	ld.global.u32 	%r125, [%rd12+12];
	setp.ne.s32 	%p20, %r125, 0;
	@%p20 bra 	$L__BB3_25;
	add.s32 	%r126, %r172, 3;
	ld.global.u32 	%r127, [%rd13+12];
	setp.gt.s32 	%p21, %r127, %r175;
	min.s32 	%r175, %r127, %r175;
	selp.b32 	%r176, %r176, %r126, %p21;
$L__BB3_25:
	add.s32 	%r172, %r172, 4;
	setp.ne.s32 	%p22, %r172, %r8;
	mov.u32 	%r184, %r8;
	@%p22 bra 	$L__BB3_17;
$L__BB3_26:
	setp.eq.s32 	%p23, %r5, 0;
	@%p23 bra 	$L__BB3_35;
	mul.wide.u32 	%rd57, %r184, 4;
	add.s64 	%rd14, %rd3, %rd57;
	ld.global.u32 	%r128, [%rd14];
	setp.ne.s32 	%p24, %r128, 0;
	add.s64 	%rd15, %rd4, %rd57;
	@%p24 bra 	$L__BB3_29;
	ld.global.u32 	%r129, [%rd15];
	setp.gt.s32 	%p25, %r129, %r175;
	min.s32 	%r175, %r129, %r175;
	selp.b32 	%r176, %r176, %r184, %p25;
$L__BB3_29:
	setp.eq.s32 	%p26, %r5, 1;
	@%p26 bra 	$L__BB3_35;
	ld.global.u32 	%r130, [%rd14+4];
	setp.ne.s32 	%p27, %r130, 0;
	@%p27 bra 	$L__BB3_32;
	ld.global.u32 	%r131, [%rd15+4];
	setp.gt.s32 	%p28, %r131, %r175;
	min.s32 	%r175, %r131, %r175;
	add.s32 	%r132, %r184, 1;
	selp.b32 	%r176, %r176, %r132, %p28;
$L__BB3_32:
	setp.eq.s32 	%p29, %r5, 2;
	@%p29 bra 	$L__BB3_35;
	ld.global.u32 	%r133, [%rd14+8];
	setp.ne.s32 	%p30, %r133, 0;
	@%p30 bra 	$L__BB3_35;
	ld.global.u32 	%r134, [%rd15+8];
	setp.gt.s32 	%p31, %r134, %r175;
	add.s32 	%r135, %r184, 2;
	selp.b32 	%r176, %r176, %r135, %p31;
$L__BB3_35:
	setp.lt.u32 	%p32, %r87, 4;
	mul.wide.s32 	%rd58, %r176, 4;
	add.s64 	%rd59, %rd3, %rd58;
	mov.b32 	%r137, 1;
	st.global.u32 	[%rd59], %r137;
	mul.lo.s32 	%r51, %r176, %r87;
	add.s32 	%r138, %r176, %r11;
	mul.wide.s32 	%rd60, %r138, 4;
	add.s64 	%rd16, %rd4, %rd60;
	mov.b32 	%r193, 0;
	@%p32 bra 	$L__BB3_54;
	mov.b32 	%r192, 0;
$L__BB3_37:
	add.s32 	%r140, %r192, %r51;
	mul.wide.s32 	%rd61, %r140, 4;
	add.s64 	%rd17, %rd2, %rd61;
	ld.global.u32 	%r141, [%rd17];
	cvt.u64.u32 	%rd18, %r192;
	mul.wide.u32 	%rd62, %r192, 4;
	add.s64 	%rd19, %rd3, %rd62;
	ld.global.u32 	%r142, [%rd19];
	setp.ne.s32 	%p33, %r142, 0;
	setp.eq.s32 	%p34, %r141, 0;
	add.s64 	%rd20, %rd1, %rd62;
	or.pred  	%p35, %p33, %p34;
	@%p35 bra 	$L__BB3_41;
	ld.global.u32 	%r54, [%rd16];
	setp.eq.s32 	%p36, %r54, 2147483647;
	@%p36 bra 	$L__BB3_41;
	cvt.u32.u64 	%r143, %rd18;
	add.s32 	%r55, %r54, %r141;
	add.s32 	%r144, %r143, %r11;
	mul.wide.s32 	%rd63, %r144, 4;
	add.s64 	%rd21, %rd4, %rd63;
	ld.global.u32 	%r145, [%rd21];
	setp.ge.s32 	%p37, %r55, %r145;
	@%p37 bra 	$L__BB3_41;
	st.global.u32 	[%rd21], %r55;
	st.global.u32 	[%rd20], %r55;
$L__BB3_41:
	ld.global.u32 	%r146, [%rd17+4];
	ld.global.u32 	%r147, [%rd19+4];
	setp.ne.s32 	%p38, %r147, 0;
	setp.eq.s32 	%p39, %r146, 0;
	cvt.s64.s32 	%rd64, %r11;
	add.s64 	%rd65, %rd18, %rd64;
	shl.b64 	%rd66, %rd65, 2;
	add.s64 	%rd22, %rd4, %rd66;
	or.pred  	%p40, %p38, %p39;
	@%p40 bra 	$L__BB3_45;
	ld.global.u32 	%r57, [%rd16];
	setp.eq.s32 	%p41, %r57, 2147483647;
	@%p41 bra 	$L__BB3_45;
	add.s32 	%r58, %r57, %r146;
	ld.global.u32 	%r148, [%rd22+4];
	setp.ge.s32 	%p42, %r58, %r148;
	@%p42 bra 	$L__BB3_45;
	st.global.u32 	[%rd22+4], %r58;
	st.global.u32 	[%rd20+4], %r58;
$L__BB3_45:
	ld.global.u32 	%r149, [%rd17+8];
	ld.global.u32 	%r150, [%rd19+8];
	setp.ne.s32 	%p43, %r150, 0;
	setp.eq.s32 	%p44, %r149, 0;
	or.pred  	%p45, %p43, %p44;
	@%p45 bra 	$L__BB3_49;
	ld.global.u32 	%r60, [%rd16];
	setp.eq.s32 	%p46, %r60, 2147483647;
	@%p46 bra 	$L__BB3_49;
	add.s32 	%r61, %r60, %r149;
	ld.global.u32 	%r151, [%rd22+8];
	setp.ge.s32 	%p47, %r61, %r151;
	@%p47 bra 	$L__BB3_49;
	st.global.u32 	[%rd22+8], %r61;
	st.global.u32 	[%rd20+8], %r61;
$L__BB3_49:
	ld.global.u32 	%r152, [%rd17+12];
	ld.global.u32 	%r153, [%rd19+12];
	setp.ne.s32 	%p48, %r153, 0;
	setp.eq.s32 	%p49, %r152, 0;
	or.pred  	%p50, %p48, %p49;
	@%p50 bra 	$L__BB3_53;
	ld.global.u32 	%r63, [%rd16];
	setp.eq.s32 	%p51, %r63, 2147483647;
	@%p51 bra 	$L__BB3_53;
	add.s32 	%r64, %r63, %r152;
	ld.global.u32 	%r154, [%rd22+12];
	setp.ge.s32 	%p52, %r64, %r154;
	@%p52 bra 	$L__BB3_53;
	st.global.u32 	[%rd22+12], %r64;
	st.global.u32 	[%rd20+12], %r64;
$L__BB3_53:
	cvt.u32.u64 	%r155, %rd18;
	add.s32 	%r192, %r155, 4;
	setp.ne.s32 	%p53, %r192, %r8;
	mov.u32 	%r193, %r8;
	@%p53 bra 	$L__BB3_37;
$L__BB3_54:
	@%p23 bra 	$L__BB3_69;
	add.s32 	%r156, %r193, %r51;
	mul.wide.s32 	%rd67, %r156, 4;
	add.s64 	%rd23, %rd2, %rd67;
	ld.global.u32 	%r157, [%rd23];
	mul.wide.u32 	%rd68, %r193, 4;
	add.s64 	%rd24, %rd3, %rd68;
	ld.global.u32 	%r158, [%rd24];
	setp.ne.s32 	%p55, %r158, 0;
	setp.eq.s32 	%p56, %r157, 0;
	add.s64 	%rd25, %rd1, %rd68;
	or.pred  	%p57, %p55, %p56;
	@%p57 bra 	$L__BB3_59;
	ld.global.u32 	%r68, [%rd16];
	setp.eq.s32 	%p58, %r68, 2147483647;
	@%p58 bra 	$L__BB3_59;
	add.s32 	%r69, %r68, %r157;
	add.s32 	%r159, %r193, %r11;
	mul.wide.s32 	%rd69, %r159, 4;
	add.s64 	%rd26, %rd4, %rd69;
	ld.global.u32 	%r160, [%rd26];
	setp.ge.s32 	%p59, %r69, %r160;
	@%p59 bra 	$L__BB3_59;
	st.global.u32 	[%rd26], %r69;
	st.global.u32 	[%rd25], %r69;
$L__BB3_59:
	setp.eq.s32 	%p60, %r5, 1;
	@%p60 bra 	$L__BB3_69;
	ld.global.u32 	%r161, [%rd23+4];
	ld.global.u32 	%r162, [%rd24+4];
	setp.ne.s32 	%p61, %r162, 0;
	setp.eq.s32 	%p62, %r161, 0;
	cvt.s64.s32 	%rd70, %r11;
	cvt.u64.u32 	%rd71, %r193;
	add.s64 	%rd72, %rd71, %rd70;
	shl.b64 	%rd73, %rd72, 2;
	add.s64 	%rd27, %rd4, %rd73;
	or.pred  	%p63, %p61, %p62;
	@%p63 bra 	$L__BB3_64;
	ld.global.u32 	%r71, [%rd16];
	setp.eq.s32 	%p64, %r71, 2147483647;
	@%p64 bra 	$L__BB3_64;
	add.s32 	%r72, %r71, %r161;
	ld.global.u32 	%r163, [%rd27+4];
	setp.ge.s32 	%p65, %r72, %r163;
	@%p65 bra 	$L__BB3_64;
	st.global.u32 	[%rd27+4], %r72;
	st.global.u32 	[%rd25+4], %r72;
$L__BB3_64:
	setp.eq.s32 	%p66, %r5, 2;
	@%p66 bra 	$L__BB3_69;
	ld.global.u32 	%r164, [%rd23+8];
	ld.global.u32 	%r165, [%rd24+8];
	setp.ne.s32 	%p67, %r165, 0;
	setp.eq.s32 	%p68, %r164, 0;
	or.pred  	%p69, %p67, %p68;
	@%p69 bra 	$L__BB3_69;
	ld.global.u32 	%r74, [%rd16];
	setp.eq.s32 	%p70, %r74, 2147483647;
	@%p70 bra 	$L__BB3_69;
	add.s32 	%r75, %r74, %r164;
	ld.global.u32 	%r166, [%rd27+8];
	setp.ge.s32 	%p71, %r75, %r166;
	@%p71 bra 	$L__BB3_69;
	st.global.u32 	[%rd27+8], %r75;
	st.global.u32 	[%rd25+8], %r75;
$L__BB3_69:
	add.s32 	%r171, %r16, 1;
	add.s32 	%r167, %r87, -2;
	setp.ne.s32 	%p72, %r16, %r167;
	@%p72 bra 	$L__BB3_15;
	add.s32 	%r168, %r168, %r2;
	setp.lt.s32 	%p73, %r168, %r87;
	@%p73 bra 	$L__BB3_3;
	bra.uni 	$L__BB3_74;
$L__BB3_71:
	setp.eq.s32 	%p3, %r87, 1;
	@%p3 bra 	$L__BB3_72;
	bra.uni 	$L__BB3_73;
$L__BB3_72:
	mov.b32 	%r94, 0;
	st.global.u32 	[%rd3], %r94;
	mov.b32 	%r95, 2147483647;
	st.global.u32 	[%rd1], %r95;
	mul.wide.s32 	%rd34, %r168, 4;
	add.s64 	%rd35, %rd4, %rd34;
	st.global.u32 	[%rd35], %r95;
	add.s64 	%rd36, %rd35, %rd34;
	st.global.u32 	[%rd36], %r94;
	add.s32 	%r168, %r168, %r2;
	setp.lt.s32 	%p5, %r168, 1;
	@%p5 bra 	$L__BB3_72;
	bra.uni 	$L__BB3_74;
$L__BB3_73:
	mad.lo.s32 	%r92, %r168, %r87, %r168;
	mul.wide.s32 	%rd32, %r92, 4;
	add.s64 	%rd33, %rd4, %rd32;
	mov.b32 	%r93, 0;
	st.global.u32 	[%rd33], %r93;
	add.s32 	%r168, %r168, %r2;
	setp.lt.s32 	%p4, %r168, %r87;
	@%p4 bra 	$L__BB3_73;
$L__BB3_74:
	ret;

}
	// .globl	_Z9init_varsPiS_S_ii
.visible .entry _Z9init_varsPiS_S_ii(
	.param .u64 .ptr .align 1 _Z9init_varsPiS_S_ii_param_0,
	.param .u64 .ptr .align 1 _Z9init_varsPiS_S_ii_param_1,
	.param .u64 .ptr .align 1 _Z9init_varsPiS_S_ii_param_2,
	.param .u32 _Z9init_varsPiS_S_ii_param_3,
	.param .u32 _Z9init_varsPiS_S_ii_param_4
)
{
	.reg .pred 	%p<7>;
	.reg .b32 	%r<42>;
	.reg .b64 	%rd<27>;

	ld.param.u64 	%rd4, [_Z9init_varsPiS_S_ii_param_0];
	ld.param.u64 	%rd5, [_Z9init_varsPiS_S_ii_param_1];
	ld.param.u64 	%rd6, [_Z9init_varsPiS_S_ii_param_2];
	ld.param.u32 	%r16, [_Z9init_varsPiS_S_ii_param_3];
	ld.param.u32 	%r17, [_Z9init_varsPiS_S_ii_param_4];
	cvta.to.global.u64 	%rd1, %rd4;
	cvta.to.global.u64 	%rd2, %rd5;
	cvta.to.global.u64 	%rd3, %rd6;
	mov.u32 	%r18, %ctaid.x;
	mov.u32 	%r19, %ntid.x;
	mov.u32 	%r20, %tid.x;
	mad.lo.s32 	%r40, %r18, %r19, %r20;
	mov.u32 	%r21, %nctaid.x;
	mul.lo.s32 	%r2, %r19, %r21;
	setp.ge.s32 	%p1, %r40, %r17;
	@%p1 bra 	$L__BB4_7;
	mul.lo.s32 	%r3, %r17, %r16;
	add.s32 	%r22, %r40, %r2;
	max.s32 	%r23, %r17, %r22;
	setp.lt.s32 	%p2, %r22, %r17;
	selp.u32 	%r24, 1, 0, %p2;
	add.s32 	%r25, %r22, %r24;
	sub.s32 	%r26, %r23, %r25;
	div.u32 	%r27, %r26, %r2;
	add.s32 	%r4, %r27, %r24;
	and.b32  	%r28, %r4, 3;
	setp.eq.s32 	%p3, %r28, 3;
	@%p3 bra 	$L__BB4_4;
	add.s32 	%r38, %r40, %r3;
	add.s32 	%r29, %r4, 1;
	and.b32  	%r30, %r29, 3;
	neg.s32 	%r37, %r30;
$L__BB4_3:
	.pragma "nounroll";
	mul.wide.s32 	%rd7, %r38, 4;
	add.s64 	%rd8, %rd1, %rd7;
	mul.wide.s32 	%rd9, %r40, 4;
	add.s64 	%rd10, %rd2, %rd9;
	add.s64 	%rd11, %rd3, %rd9;
	mov.b32 	%r31, 0;
	st.global.u32 	[%rd11], %r31;
	mov.b32 	%r32, 2147483647;
	st.global.u32 	[%rd10], %r32;
	st.global.u32 	[%rd8], %r32;
	add.s32 	%r40, %r40, %r2;
	add.s32 	%r38, %r38, %r2;
	add.s32 	%r37, %r37, 1;
	setp.ne.s32 	%p4, %r37, 0;
	@%p4 bra 	$L__BB4_3;
$L__BB4_4:
	setp.lt.u32 	%p5, %r4, 3;
	@%p5 bra 	$L__BB4_7;
	mul.wide.s32 	%rd17, %r2, 4;
	shl.b32 	%r36, %r2, 2;
$L__BB4_6:
	mul.wide.s32 	%rd12, %r40, 4;
	add.s64 	%rd13, %rd3, %rd12;
	mov.b32 	%r33, 0;
	st.global.u32 	[%rd13], %r33;
	add.s64 	%rd14, %rd2, %rd12;
	mov.b32 	%r34, 2147483647;
	st.global.u32 	[%rd14], %r34;
	add.s32 	%r35, %r40, %r3;
	mul.wide.s32 	%rd15, %r35, 4;
	add.s64 	%rd16, %rd1, %rd15;
	st.global.u32 	[%rd16], %r34;
	add.s64 	%rd18, %rd13, %rd17;
	st.global.u32 	[%rd18], %r33;
	add.s64 	%rd19, %rd14, %rd17;
	st.global.u32 	[%rd19], %r34;
	add.s64 	%rd20, %rd16, %rd17;
	st.global.u32 	[%rd20], %r34;
	add.s64 	%rd21, %rd18, %rd17;
	st.global.u32 	[%rd21], %r33;
	add.s64 	%rd22, %rd19, %rd17;
	st.global.u32 	[%rd22], %r34;
	add.s64 	%rd23, %rd20, %rd17;
	st.global.u32 	[%rd23], %r34;
	add.s64 	%rd24, %rd21, %rd17;
	st.global.u32 	[%rd24], %r33;
	add.s64 	%rd25, %rd22, %rd17;
	st.global.u32 	[%rd25], %r34;
	add.s64 	%rd26, %rd23, %rd17;
	st.global.u32 	[%rd26], %r34;
	add.s32 	%r40, %r36, %r40;
	setp.lt.s32 	%p6, %r40, %r17;
	@%p6 bra 	$L__BB4_6;
$L__BB4_7:
	ret;

}


// ===== COMPILED SASS (sm_100) =====

	.target	sm_100

	.elftype	@"ET_EXEC"


//--------------------- .note.nv.tkinfo           --------------------------
	.section	.note.nv.tkinfo,"",@"SHT_NOTE"
	.sectionflags	@"SHF_NOTE_NV_TKINFO"
	.tkinfo
        /*0018*/ 	.word	0x00000002
        /*0030*/ 	.string	""
        /*0030*/ 	.string	"ptxas"
        /*0030*/ 	.string	"Cuda compilation tools, release 13.0, V13.0.88"
        /*0030*/ 	.string	"Build cuda_13.0.r13.0/compiler.36424714_0"
        /*0030*/ 	.string	"-arch sm_100 -m 64 "



//--------------------- .note.nv.cuinfo           --------------------------
	.section	.note.nv.cuinfo,"",@"SHT_NOTE"
	.sectionflags	@"SHF_NOTE_NV_CUINFO"
        /*0018*/ 	.short	0x0002
        /*001a*/ 	.short	0x0064
        /*001c*/ 	.short	0x0082
	.zero		2


//--------------------- .nv.info                  --------------------------
	.section	.nv.info,"",@"SHT_CUDA_INFO"
	.align	4


	//----- nvinfo : EIATTR_REGCOUNT
	.align		4
        /*0000*/ 	.byte	0x04, 0x2f
        /*0002*/ 	.short	(.L_11 - .L_10)
	.align		4
.L_10:
        /*0004*/ 	.word	index@(_Z12setup_kernelP17curandStateXORWOWm)
        /*0008*/ 	.word	0x0000001f


	//----- nvinfo : EIATTR_FRAME_SIZE
	.align		4
.L_11:
        /*000c*/ 	.byte	0x04, 0x11
        /*000e*/ 	.short	(.L_13 - .L_12)
	.align		4
.L_12:
        /*0010*/ 	.word	index@(_Z12setup_kernelP17curandStateXORWOWm)
        /*0014*/ 	.word	0x00000000


	//----- nvinfo : EIATTR_REGCOUNT
	.align		4
.L_13:
        /*0018*/ 	.byte	0x04, 0x2f
        /*001a*/ 	.short	(.L_15 - .L_14)
	.align		4
.L_14:
        /*001c*/ 	.word	index@(_Z28generate_random_graph_kerneliPiP17curandStateXORWOWS_)
        /*0020*/ 	.word	0x00000020


	//----- nvinfo : EIATTR_FRAME_SIZE
	.align		4
.L_15:
        /*0024*/ 	.byte	0x04, 0x11
        /*0026*/ 	.short	(.L_17 - .L_16)
	.align		4
.L_16:
        /*0028*/ 	.word	index@(_Z28generate_random_graph_kerneliPiP17curandStateXORWOWS_)
        /*002c*/ 	.word	0x00000000


	//----- nvinfo : EIATTR_REGCOUNT
	.align		4
.L_17:
        /*0030*/ 	.byte	0x04, 0x2f
        /*0032*/ 	.short	(.L_19 - .L_18)
	.align		4
.L_18:
        /*0034*/ 	.word	index@(_Z29print_adjacency_matrix_kerneliPi)
        /*0038*/ 	.word	0x00000018


	//----- nvinfo : EIATTR_FRAME_SIZE
	.align		4
.L_19:
        /*003c*/ 	.byte	0x04, 0x11
        /*003e*/ 	.short	(.L_21 - .L_20)
	.align		4
.L_20:
        /*0040*/ 	.word	index@(_Z29print_adjacency_matrix_kerneliPi)
        /*0044*/ 	.word	0x00000008


	//----- nvinfo : EIATTR_REGCOUNT
	.align		4
.L_21:
        /*0048*/ 	.byte	0x04, 0x2f
        /*004a*/ 	.short	(.L_23 - .L_22)
	.align		4
.L_22:
        /*004c*/ 	.word	index@(_Z15dijkstra_kerneliPiS_S_S_)
        /*0050*/ 	.word	0x00000020


	//----- nvinfo : EIATTR_FRAME_SIZE
	.align		4
.L_23:
        /*0054*/ 	.byte	0x04, 0x11
        /*0056*/ 	.short	(.L_25 - .L_24)
	.align		4
.L_24:
        /*0058*/ 	.word	index@(_Z15dijkstra_kerneliPiS_S_S_)
        /*005c*/ 	.word	0x00000000


	//----- nvinfo : EIATTR_REGCOUNT
	.align		4
.L_25:
        /*0060*/ 	.byte	0x04, 0x2f
        /*0062*/ 	.short	(.L_27 - .L_26)
	.align		4
.L_26:
        /*0064*/ 	.word	index@(_Z9init_varsPiS_S_ii)
        /*0068*/ 	.word	0x00000020


	//----- nvinfo : EIATTR_FRAME_SIZE
	.align		4
.L_27:
        /*006c*/ 	.byte	0x04, 0x11
        /*006e*/ 	.short	(.L_29 - .L_28)
	.align		4
.L_28:
        /*0070*/ 	.word	index@(_Z9init_varsPiS_S_ii)
        /*0074*/ 	.word	0x00000000


	//----- nvinfo : EIATTR_MIN_STACK_SIZE
	.align		4
.L_29:
        /*0078*/ 	.byte	0x04, 0x12
        /*007a*/ 	.short	(.L_31 - .L_30)
	.align		4
.L_30:
        /*007c*/ 	.word	index@(_Z9init_varsPiS_S_ii)
        /*0080*/ 	.word	0x00000000


	//----- nvinfo : EIATTR_MIN_STACK_SIZE
	.align		4
.L_31:
        /*0084*/ 	.byte	0x04, 0x12
        /*0086*/ 	.short	(.L_33 - .L_32)
	.align		4
.L_32:
        /*0088*/ 	.word	index@(_Z15dijkstra_kerneliPiS_S_S_)
        /*008c*/ 	.word	0x00000000


	//----- nvinfo : EIATTR_MIN_STACK_SIZE
	.align		4
.L_33:
        /*0090*/ 	.byte	0x04, 0x12
        /*0092*/ 	.short	(.L_35 - .L_34)
	.align		4
.L_34:
        /*0094*/ 	.word	index@(_Z29print_adjacency_matrix_kerneliPi)
        /*0098*/ 	.word	0x00000008


	//----- nvinfo : EIATTR_MIN_STACK_SIZE
	.align		4
.L_35:
        /*009c*/ 	.byte	0x04, 0x12
        /*009e*/ 	.short	(.L_37 - .L_36)
	.align		4
.L_36:
        /*00a0*/ 	.word	index@(_Z28generate_random_graph_kerneliPiP17curandStateXORWOWS_)
        /*00a4*/ 	.word	0x00000000


	//----- nvinfo : EIATTR_MIN_STACK_SIZE
	.align		4
.L_37:
        /*00a8*/ 	.byte	0x04, 0x12
        /*00aa*/ 	.short	(.L_39 - .L_38)
	.align		4
.L_38:
        /*00ac*/ 	.word	index@(_Z12setup_kernelP17curandStateXORWOWm)
        /*00b0*/ 	.word	0x00000000
.L_39:


//--------------------- .nv.compat                --------------------------
	.section	.nv.compat,"",@"SHT_CUDA_COMPAT_INFO"
	.align	4
        /*0000*/ 	.byte	0x02, 0x09, 0x00, 0x00, 0x02, 0x02, 0x01, 0x00, 0x02, 0x05, 0x05, 0x00, 0x03, 0x07, 0x01, 0x01
        /*0010*/ 	.byte	0x02, 0x03, 0x00, 0x00, 0x02, 0x06, 0x01, 0x00, 0x04, 0x0b, 0x08, 0x00, 0x09, 0x00, 0x00, 0x00
        /*0020*/ 	.byte	0x00, 0x00, 0x00, 0x00


//--------------------- .nv.info._Z9init_varsPiS_S_ii --------------------------
	.section	.nv.info._Z9init_varsPiS_S_ii,"",@"SHT_CUDA_INFO"
	.sectionflags	@""
	.align	4


	//----- nvinfo : EIATTR_CUDA_API_VERSION
	.align		4
        /*0000*/ 	.byte	0x04, 0x37
        /*0002*/ 	.short	(.L_41 - .L_40)
.L_40:
        /*0004*/ 	.word	0x00000082


	//----- nvinfo : EIATTR_KPARAM_INFO
	.align		4
.L_41:
        /*0008*/ 	.byte	0x04, 0x17
        /*000a*/ 	.short	(.L_43 - .L_42)
.L_42:
        /*000c*/ 	.word	0x00000000
        /*0010*/ 	.short	0x0004
        /*0012*/ 	.short	0x001c
        /*0014*/ 	.byte	0x00, 0xf0, 0x11, 0x00


	//----- nvinfo : EIATTR_KPARAM_INFO
	.align		4
.L_43:
        /*0018*/ 	.byte	0x04, 0x17
        /*001a*/ 	.short	(.L_45 - .L_44)
.L_44:
        /*001c*/ 	.word	0x00000000
        /*0020*/ 	.short	0x0003
        /*0022*/ 	.short	0x0018
        /*0024*/ 	.byte	0x00, 0xf0, 0x11, 0x00


	//----- nvinfo : EIATTR_KPARAM_INFO
	.align		4
.L_45:
        /*0028*/ 	.byte	0x04, 0x17
        /*002a*/ 	.short	(.L_47 - .L_46)
.L_46:
        /*002c*/ 	.word	0x00000000
        /*0030*/ 	.short	0x0002
        /*0032*/ 	.short	0x0010
        /*0034*/ 	.byte	0x00, 0xf5, 0x21, 0x00


	//----- nvinfo : EIATTR_KPARAM_INFO
	.align		4
.L_47:
        /*0038*/ 	.byte	0x04, 0x17
        /*003a*/ 	.short	(.L_49 - .L_48)
.L_48:
        /*003c*/ 	.word	0x00000000
        /*0040*/ 	.short	0x0001
        /*0042*/ 	.short	0x0008
        /*0044*/ 	.byte	0x00, 0xf5, 0x21, 0x00


	//----- nvinfo : EIATTR_KPARAM_INFO
	.align		4
.L_49:
        /*0048*/ 	.byte	0x04, 0x17
        /*004a*/ 	.short	(.L_51 - .L_50)
.L_50:
        /*004c*/ 	.word	0x00000000
        /*0050*/ 	.short	0x0000
        /*0052*/ 	.short	0x0000
        /*0054*/ 	.byte	0x00, 0xf5, 0x21, 0x00


	//----- nvinfo : EIATTR_SPARSE_MMA_MASK
	.align		4
.L_51:
        /*0058*/ 	.byte	0x03, 0x50
        /*005a*/ 	.short	0x0000


	//----- nvinfo : EIATTR_MAXREG_COUNT
	.align		4
        /*005c*/ 	.byte	0x03, 0x1b
        /*005e*/ 	.short	0x00ff


	//----- nvinfo : EIATTR_MERCURY_ISA_VERSION
	.align		4
        /*0060*/ 	.byte	0x03, 0x5f
        /*0062*/ 	.short	0x0101


	//----- nvinfo : EIATTR_VRC_CTA_INIT_COUNT
	.align		4
        /*0064*/ 	.byte	0x02, 0x4a
	.zero		1
	.zero		1


	//----- nvinfo : EIATTR_EXIT_INSTR_OFFSETS
	.align		4
        /*0068*/ 	.byte	0x04, 0x1c
        /*006a*/ 	.short	(.L_53 - .L_52)


	//   ....[0]....
.L_52:
        /*006c*/ 	.word	0x00000090


	//   ....[1]....
        /*0070*/ 	.word	0x00000410


	//   ....[2]....
        /*0074*/ 	.word	0x000005f0


	//----- nvinfo : EIATTR_CRS_STACK_SIZE
	.align		4
.L_53:
        /*0078*/ 	.byte	0x04, 0x1e
        /*007a*/ 	.short	(.L_55 - .L_54)
.L_54:
        /*007c*/ 	.word	0x00000000


	//----- nvinfo : EIATTR_CBANK_PARAM_SIZE
	.align		4
.L_55:
        /*0080*/ 	.byte	0x03, 0x19
        /*0082*/ 	.short	0x0020


	//----- nvinfo : EIATTR_PARAM_CBANK
	.align		4
        /*0084*/ 	.byte	0x04, 0x0a
        /*0086*/ 	.short	(.L_57 - .L_56)
	.align		4
.L_56:
        /*0088*/ 	.word	index@(.nv.constant0._Z9init_varsPiS_S_ii)
        /*008c*/ 	.short	0x0380
        /*008e*/ 	.short	0x0020


	//----- nvinfo : EIATTR_SW_WAR
	.align		4
.L_57:
        /*0090*/ 	.byte	0x04, 0x36
        /*0092*/ 	.short	(.L_59 - .L_58)
.L_58:
        /*0094*/ 	.word	0x00000008
.L_59:


//--------------------- .nv.info._Z15dijkstra_kerneliPiS_S_S_ --------------------------
	.section	.nv.info._Z15dijkstra_kerneliPiS_S_S_,"",@"SHT_CUDA_INFO"
	.sectionflags	@""
	.align	4


	//----- nvinfo : EIATTR_CUDA_API_VERSION
	.align		4
        /*0000*/ 	.byte	0x04, 0x37
        /*0002*/ 	.short	(.L_61 - .L_60)
.L_60:
        /*0004*/ 	.word	0x00000082


	//----- nvinfo : EIATTR_KPARAM_INFO
	.align		4
.L_61:
        /*0008*/ 	.byte	0x04, 0x17
        /*000a*/ 	.short	(.L_63 - .L_62)
.L_62:
        /*000c*/ 	.word	0x00000000
        /*0010*/ 	.short	0x0004
        /*0012*/ 	.short	0x0020
        /*0014*/ 	.byte	0x00, 0xf5, 0x21, 0x00


	//----- nvinfo : EIATTR_KPARAM_INFO
	.align		4
.L_63:
        /*0018*/ 	.byte	0x04, 0x17
        /*001a*/ 	.short	(.L_65 - .L_64)
.L_64:
        /*001c*/ 	.word	0x00000000
        /*0020*/ 	.short	0x0003
        /*0022*/ 	.short	0x0018
        /*0024*/ 	.byte	0x00, 0xf5, 0x21, 0x00


	//----- nvinfo : EIATTR_KPARAM_INFO
	.align		4
.L_65:
        /*0028*/ 	.byte	0x04, 0x17
        /*002a*/ 	.short	(.L_67 - .L_66)
.L_66:
        /*002c*/ 	.word	0x00000000
        /*0030*/ 	.short	0x0002
        /*0032*/ 	.short	0x0010
        /*0034*/ 	.byte	0x00, 0xf5, 0x21, 0x00


	//----- nvinfo : EIATTR_KPARAM_INFO
	.align		4
.L_67:
        /*0038*/ 	.byte	0x04, 0x17
        /*003a*/ 	.short	(.L_69 - .L_68)
.L_68:
        /*003c*/ 	.word	0x00000000
        /*0040*/ 	.short	0x0001
        /*0042*/ 	.short	0x0008
        /*0044*/ 	.byte	0x00, 0xf5, 0x21, 0x00


	//----- nvinfo : EIATTR_KPARAM_INFO
	.align		4
.L_69:
        /*0048*/ 	.byte	0x04, 0x17
        /*004a*/ 	.short	(.L_71 - .L_70)
.L_70:
        /*004c*/ 	.word	0x00000000
        /*0050*/ 	.short	0x0000
        /*0052*/ 	.short	0x0000
        /*0054*/ 	.byte	0x00, 0xf0, 0x11, 0x00


	//----- nvinfo : EIATTR_SPARSE_MMA_MASK
	.align		4
.L_71:
        /*0058*/ 	.byte	0x03, 0x50
        /*005a*/ 	.short	0x0000


	//----- nvinfo : EIATTR_MAXREG_COUNT
	.align		4
        /*005c*/ 	.byte	0x03, 0x1b
        /*005e*/ 	.short	0x00ff


	//----- nvinfo : EIATTR_MERCURY_ISA_VERSION
	.align		4
        /*0060*/ 	.byte	0x03, 0x5f
        /*0062*/ 	.short	0x0101


	//----- nvinfo : EIATTR_VRC_CTA_INIT_COUNT
	.align		4
        /*0064*/ 	.byte	0x02, 0x4a
	.zero		1
	.zero		1


	//----- nvinfo : EIATTR_EXIT_INSTR_OFFSETS
	.align		4
        /*0068*/ 	.byte	0x04, 0x1c
        /*006a*/ 	.short	(.L_73 - .L_72)


	//   ....[0]....
.L_72:
        /*006c*/ 	.word	0x00000090


	//   ....[1]....
        /*0070*/ 	.word	0x00002600


	//   ....[2]....
        /*0074*/ 	.word	0x000026a0


	//   ....[3]....
        /*0078*/ 	.word	0x00002780


	//----- nvinfo : EIATTR_CRS_STACK_SIZE
	.align		4
.L_73:
        /*007c*/ 	.byte	0x04, 0x1e
        /*007e*/ 	.short	(.L_75 - .L_74)
.L_74:
        /*0080*/ 	.word	0x00000000


	//----- nvinfo : EIATTR_CBANK_PARAM_SIZE
	.align		4
.L_75:
        /*0084*/ 	.byte	0x03, 0x19
        /*0086*/ 	.short	0x0028


	//----- nvinfo : EIATTR_PARAM_CBANK
	.align		4
        /*0088*/ 	.byte	0x04, 0x0a
        /*008a*/ 	.short	(.L_77 - .L_76)
	.align		4
.L_76:
        /*008c*/ 	.word	index@(.nv.constant0._Z15dijkstra_kerneliPiS_S_S_)
        /*0090*/ 	.short	0x0380
        /*0092*/ 	.short	0x0028


	//----- nvinfo : EIATTR_SW_WAR
	.align		4
.L_77:
        /*0094*/ 	.byte	0x04, 0x36
        /*0096*/ 	.short	(.L_79 - .L_78)
.L_78:
        /*0098*/ 	.word	0x00000008
.L_79:


//--------------------- .nv.info._Z29print_adjacency_matrix_kerneliPi --------------------------
	.section	.nv.info._Z29print_adjacency_matrix_kerneliPi,"",@"SHT_CUDA_INFO"
	.sectionflags	@""
	.align	4


	//----- nvinfo : EIATTR_CUDA_API_VERSION
	.align		4
        /*0000*/ 	.byte	0x04, 0x37
        /*0002*/ 	.short	(.L_81 - .L_80)
.L_80:
        /*0004*/ 	.word	0x00000082


	//----- nvinfo : EIATTR_KPARAM_INFO
	.align		4
.L_81:
        /*0008*/ 	.byte	0x04, 0x17
        /*000a*/ 	.short	(.L_83 - .L_82)
.L_82:
        /*000c*/ 	.word	0x00000000
        /*0010*/ 	.short	0x0001
        /*0012*/ 	.short	0x0008
        /*0014*/ 	.byte	0x00, 0xf5, 0x21, 0x00


	//----- nvinfo : EIATTR_KPARAM_INFO
	.align		4
.L_83:
        /*0018*/ 	.byte	0x04, 0x17
        /*001a*/ 	.short	(.L_85 - .L_84)
.L_84:
        /*001c*/ 	.word	0x00000000
        /*0020*/ 	.short	0x0000
        /*0022*/ 	.short	0x0000
        /*0024*/ 	.byte	0x00, 0xf0, 0x11, 0x00


	//----- nvinfo : EIATTR_SPARSE_MMA_MASK
	.align		4
.L_85:
        /*0028*/ 	.byte	0x03, 0x50
        /*002a*/ 	.short	0x0000


	//----- nvinfo : EIATTR_MAXREG_COUNT
	.align		4
        /*002c*/ 	.byte	0x03, 0x1b
        /*002e*/ 	.short	0x00ff


	//----- nvinfo : EIATTR_EXTERNS
	.align		4
        /*0030*/ 	.byte	0x04, 0x0f
        /*0032*/ 	.short	(.L_87 - .L_86)


	//   ....[0]....
	.align		4
.L_86:
        /*0034*/ 	.word	index@(vprintf)


	//----- nvinfo : EIATTR_MERCURY_ISA_VERSION
	.align		4
.L_87:
        /*0038*/ 	.byte	0x03, 0x5f
        /*003a*/ 	.short	0x0101


	//----- nvinfo : EIATTR_VRC_CTA_INIT_COUNT
	.align		4
        /*003c*/ 	.byte	0x02, 0x4a
	.zero		1
	.zero		1


	//----- nvinfo : EIATTR_SYSCALL_OFFSETS
	.align		4
        /*0040*/ 	.byte	0x04, 0x46
        /*0042*/ 	.short	(.L_89 - .L_88)


	//   ....[0]....
.L_88:
        /*0044*/ 	.word	0x00000200


	//----- nvinfo : EIATTR_EXIT_INSTR_OFFSETS
	.align		4
.L_89:
        /*0048*/ 	.byte	0x04, 0x1c
        /*004a*/ 	.short	(.L_91 - .L_90)


	//   ....[0]....
.L_90:
        /*004c*/ 	.word	0x000000c0


	//   ....[1]....
        /*0050*/ 	.word	0x00000230


	//----- nvinfo : EIATTR_CRS_STACK_SIZE
	.align		4
.L_91:
        /*0054*/ 	.byte	0x04, 0x1e
        /*0056*/ 	.short	(.L_93 - .L_92)
.L_92:
        /*0058*/ 	.word	0x00000000


	//----- nvinfo : EIATTR_CBANK_PARAM_SIZE
	.align		4
.L_93:
        /*005c*/ 	.byte	0x03, 0x19
        /*005e*/ 	.short	0x0010


	//----- nvinfo : EIATTR_PARAM_CBANK
	.align		4
        /*0060*/ 	.byte	0x04, 0x0a
        /*0062*/ 	.short	(.L_95 - .L_94)
	.align		4
.L_94:
        /*0064*/ 	.word	index@(.nv.constant0._Z29print_adjacency_matrix_kerneliPi)
        /*0068*/ 	.short	0x0380
        /*006a*/ 	.short	0x0010


	//----- nvinfo : EIATTR_SW_WAR
	.align		4
.L_95:
        /*006c*/ 	.byte	0x04, 0x36
        /*006e*/ 	.short	(.L_97 - .L_96)
.L_96:
        /*0070*/ 	.word	0x00000008
.L_97:


//--------------------- .nv.info._Z28generate_random_graph_kerneliPiP17curandStateXORWOWS_ --------------------------
	.section	.nv.info._Z28generate_random_graph_kerneliPiP17curandStateXORWOWS_,"",@"SHT_CUDA_INFO"
	.sectionflags	@""
	.align	4


	//----- nvinfo : EIATTR_CUDA_API_VERSION
	.align		4
        /*0000*/ 	.byte	0x04, 0x37
        /*0002*/ 	.short	(.L_99 - .L_98)
.L_98:
        /*0004*/ 	.word	0x00000082


	//----- nvinfo : EIATTR_KPARAM_INFO
	.align		4
.L_99:
        /*0008*/ 	.byte	0x04, 0x17
        /*000a*/ 	.short	(.L_101 - .L_100)
.L_100:
        /*000c*/ 	.word	0x00000000
        /*0010*/ 	.short	0x0003
        /*0012*/ 	.short	0x0018
        /*0014*/ 	.byte	0x00, 0xf5, 0x21, 0x00


	//----- nvinfo : EIATTR_KPARAM_INFO
	.align		4
.L_101:
        /*0018*/ 	.byte	0x04, 0x17
        /*001a*/ 	.short	(.L_103 - .L_102)
.L_102:
        /*001c*/ 	.word	0x00000000
        /*0020*/ 	.short	0x0002
        /*0022*/ 	.short	0x0010
        /*0024*/ 	.byte	0x00, 0xf5, 0x21, 0x00


	//----- nvinfo : EIATTR_KPARAM_INFO
	.align		4
.L_103:
        /*0028*/ 	.byte	0x04, 0x17
        /*002a*/ 	.short	(.L_105 - .L_104)
.L_104:
        /*002c*/ 	.word	0x00000000
        /*0030*/ 	.short	0x0001
        /*0032*/ 	.short	0x0008
        /*0034*/ 	.byte	0x00, 0xf5, 0x21, 0x00


	//----- nvinfo : EIATTR_KPARAM_INFO
	.align		4
.L_105:
        /*0038*/ 	.byte	0x04, 0x17
        /*003a*/ 	.short	(.L_107 - .L_106)
.L_106:
        /*003c*/ 	.word	0x00000000
        /*0040*/ 	.short	0x0000
        /*0042*/ 	.short	0x0000
        /*0044*/ 	.byte	0x00, 0xf0, 0x11, 0x00


	//----- nvinfo : EIATTR_SPARSE_MMA_MASK
	.align		4
.L_107:
        /*0048*/ 	.byte	0x03, 0x50
        /*004a*/ 	.short	0x0000


	//----- nvinfo : EIATTR_MAXREG_COUNT
	.align		4
        /*004c*/ 	.byte	0x03, 0x1b
        /*004e*/ 	.short	0x00ff


	//----- nvinfo : EIATTR_MERCURY_ISA_VERSION
	.align		4
        /*0050*/ 	.byte	0x03, 0x5f
        /*0052*/ 	.short	0x0101


	//----- nvinfo : EIATTR_VRC_CTA_INIT_COUNT
	.align		4
        /*0054*/ 	.byte	0x02, 0x4a
	.zero		1
	.zero		1


	//----- nvinfo : EIATTR_EXIT_INSTR_OFFSETS
	.align		4
        /*0058*/ 	.byte	0x04, 0x1c
        /*005a*/ 	.short	(.L_109 - .L_108)


	//   ....[0]....
.L_108:
        /*005c*/ 	.word	0x000002d0


	//   ....[1]....
        /*0060*/ 	.word	0x00001830


	//----- nvinfo : EIATTR_CRS_STACK_SIZE
	.align		4
.L_109:
        /*0064*/ 	.byte	0x04, 0x1e
        /*0066*/ 	.short	(.L_111 - .L_110)
.L_110:
        /*0068*/ 	.word	0x00000000


	//----- nvinfo : EIATTR_CBANK_PARAM_SIZE
	.align		4
.L_111:
        /*006c*/ 	.byte	0x03, 0x19
        /*006e*/ 	.short	0x0020


	//----- nvinfo : EIATTR_PARAM_CBANK
	.align		4
        /*0070*/ 	.byte	0x04, 0x0a
        /*0072*/ 	.short	(.L_113 - .L_112)
	.align		4
.L_112:
        /*0074*/ 	.word	index@(.nv.constant0._Z28generate_random_graph_kerneliPiP17curandStateXORWOWS_)
        /*0078*/ 	.short	0x0380
        /*007a*/ 	.short	0x0020


	//----- nvinfo : EIATTR_SW_WAR
	.align		4
.L_113:
        /*007c*/ 	.byte	0x04, 0x36
        /*007e*/ 	.short	(.L_115 - .L_114)
.L_114:
        /*0080*/ 	.word	0x00000008
.L_115:


//--------------------- .nv.info._Z12setup_kernelP17curandStateXORWOWm --------------------------
	.section	.nv.info._Z12setup_kernelP17curandStateXORWOWm,"",@"SHT_CUDA_INFO"
	.sectionflags	@""
	.align	4


	//----- nvinfo : EIATTR_CUDA_API_VERSION
	.align		4
        /*0000*/ 	.byte	0x04, 0x37
        /*0002*/ 	.short	(.L_117 - .L_116)
.L_116:
        /*0004*/ 	.word	0x00000082


	//----- nvinfo : EIATTR_KPARAM_INFO
	.align		4
.L_117:
        /*0008*/ 	.byte	0x04, 0x17
        /*000a*/ 	.short	(.L_119 - .L_118)
.L_118:
        /*000c*/ 	.word	0x00000000
        /*0010*/ 	.short	0x0001
        /*0012*/ 	.short	0x0008
        /*0014*/ 	.byte	0x00, 0xf0, 0x21, 0x00


	//----- nvinfo : EIATTR_KPARAM_INFO
	.align		4
.L_119:
        /*0018*/ 	.byte	0x04, 0x17
        /*001a*/ 	.short	(.L_121 - .L_120)
.L_120:
        /*001c*/ 	.word	0x00000000
        /*0020*/ 	.short	0x0000
        /*0022*/ 	.short	0x0000
        /*0024*/ 	.byte	0x00, 0xf5, 0x21, 0x00


	//----- nvinfo : EIATTR_SPARSE_MMA_MASK
	.align		4
.L_121:
        /*0028*/ 	.byte	0x03, 0x50
        /*002a*/ 	.short	0x0000


	//----- nvinfo : EIATTR_MAXREG_COUNT
	.align		4
        /*002c*/ 	.byte	0x03, 0x1b
        /*002e*/ 	.short	0x00ff


	//----- nvinfo : EIATTR_MERCURY_ISA_VERSION
	.align		4
        /*0030*/ 	.byte	0x03, 0x5f
        /*0032*/ 	.short	0x0101


	//----- nvinfo : EIATTR_VRC_CTA_INIT_COUNT
	.align		4
        /*0034*/ 	.byte	0x02, 0x4a
	.zero		1
	.zero		1


	//----- nvinfo : EIATTR_EXIT_INSTR_OFFSETS
	.align		4
        /*0038*/ 	.byte	0x04, 0x1c
        /*003a*/ 	.short	(.L_123 - .L_122)


	//   ....[0]....
.L_122:
        /*003c*/ 	.word	0x00000ed0


	//----- nvinfo : EIATTR_CRS_STACK_SIZE
	.align		4
.L_123:
        /*0040*/ 	.byte	0x04, 0x1e
        /*0042*/ 	.short	(.L_125 - .L_124)
.L_124:
        /*0044*/ 	.word	0x00000000


	//----- nvinfo : EIATTR_CBANK_PARAM_SIZE
	.align		4
.L_125:
        /*0048*/ 	.byte	0x03, 0x19
        /*004a*/ 	.short	0x0010


	//----- nvinfo : EIATTR_PARAM_CBANK
	.align		4
        /*004c*/ 	.byte	0x04, 0x0a
        /*004e*/ 	.short	(.L_127 - .L_126)
	.align		4
.L_126:
        /*0050*/ 	.word	index@(.nv.constant0._Z12setup_kernelP17curandStateXORWOWm)
        /*0054*/ 	.short	0x0380
        /*0056*/ 	.short	0x0010


	//----- nvinfo : EIATTR_SW_WAR
	.align		4
.L_127:
        /*0058*/ 	.byte	0x04, 0x36
        /*005a*/ 	.short	(.L_129 - .L_128)
.L_128:
        /*005c*/ 	.word	0x00000008
.L_129:


//--------------------- .nv.callgraph             --------------------------
	.section	.nv.callgraph,"",@"SHT_CUDA_CALLGRAPH"
	.align	4
	.sectionentsize	8
	.align		4
        /*0000*/ 	.word	0x00000000
	.align		4
        /*0004*/ 	.word	0xffffffff
	.align		4
        /*0008*/ 	.word	index@(_Z29print_adjacency_matrix_kerneliPi)
	.align		4
        /*000c*/ 	.word	index@(vprintf)
	.align		4
        /*0010*/ 	.word	0x00000000
	.align		4
        /*0014*/ 	.word	0xfffffffe
	.align		4
        /*0018*/ 	.word	0x00000000
	.align		4
        /*001c*/ 	.word	0xfffffffd
	.align		4
        /*0020*/ 	.word	0x00000000
	.align		4
        /*0024*/ 	.word	0xfffffffc


//--------------------- .nv.constant4             --------------------------
	.section	.nv.constant4,"a",@progbits
	.align	8
	.align		8
.nv.constant4:
        /*0000*/ 	.dword	precalc_xorwow_matrix
	.align		8
        /*0008*/ 	.dword	precalc_xorwow_offset_matrix
	.align		8
        /*0010*/ 	.dword	mrg32k3aM1
	.align		8
        /*0018*/ 	.dword	mrg32k3aM2
	.align		8
        /*0020*/ 	.dword	mrg32k3aM1SubSeq
	.align		8
        /*0028*/ 	.dword	mrg32k3aM2SubSeq
	.align		8
        /*0030*/ 	.dword	mrg32k3aM1Seq
	.align		8
        /*0038*/ 	.dword	mrg32k3aM2Seq
	.align		8
        /*0040*/ 	.dword	$str
	.align		8
        /*0048*/ 	.dword	vprintf


//--------------------- .nv.constant3             --------------------------
	.section	.nv.constant3,"a",@progbits
	.align	8
.nv.constant3:
	.type		__cr_lgamma_table,@object
	.size		__cr_lgamma_table,(.L_8 - __cr_lgamma_table)
__cr_lgamma_table:
        /*0000*/ 	.byte	0x00, 0x00, 0x00, 0x00, 0x00, 0x00, 0x00, 0x00, 0x00, 0x00, 0x00, 0x00, 0x00, 0x00, 0x00, 0x00
        /*0010*/ 	.byte	0xef, 0x39, 0xfa, 0xfe, 0x42, 0x2e, 0xe6, 0x3f, 0x02, 0x20, 0x2a, 0xfa, 0x0b, 0xab, 0xfc, 0x3f
        /*0020*/ 	.byte	0xf9, 0x2c, 0x92, 0x7c, 0xa7, 0x6c, 0x09, 0x40, 0xc9, 0x79, 0x44, 0x3c, 0x64, 0x26, 0x13, 0x40
        /*0030*/ 	.byte	0xca, 0x01, 0xcf, 0x3a, 0x27, 0x51, 0x1a, 0x40, 0x30, 0xcc, 0x2d, 0xf3, 0xe1, 0x0c, 0x21, 0x40
        /*0040*/ 	.byte	0x0d, 0xb7, 0xfc, 0x82, 0x8e, 0x35, 0x25, 0x40
.L_8:


//--------------------- .text._Z9init_varsPiS_S_ii --------------------------
	.section	.text._Z9init_varsPiS_S_ii,"ax",@progbits
	.align	128
        .global         _Z9init_varsPiS_S_ii
        .type           _Z9init_varsPiS_S_ii,@function
        .size           _Z9init_varsPiS_S_ii,(.L_x_73 - _Z9init_varsPiS_S_ii)
        .other          _Z9init_varsPiS_S_ii,@"STO_CUDA_ENTRY STV_DEFAULT"
_Z9init_varsPiS_S_ii:
.text._Z9init_varsPiS_S_ii:
[----:B------:R-:W-:Y:S01]  /*0000*/  LDC R1, c[0x0][0x37c] ;  /* 0x0000df00ff017b82 */ /* 0x000fe20000000800 */
[----:B------:R-:W0:Y:S07]  /*0010*/  S2R R7, SR_TID.X ;  /* 0x0000000000077919 */ /* 0x000e2e0000002100 */
[----:B------:R-:W0:Y:S01]  /*0020*/  S2UR UR4, SR_CTAID.X ;  /* 0x00000000000479c3 */ /* 0x000e220000002500 */
[----:B------:R-:W1:Y:S07]  /*0030*/  LDCU UR6, c[0x0][0x39c] ;  /* 0x00007380ff0677ac */ /* 0x000e6e0008000800 */
[----:B------:R-:W0:Y:S01]  /*0040*/  LDC R0, c[0x0][0x360] ;  /* 0x0000d800ff007b82 */ /* 0x000e220000000800 */
[----:B------:R-:W2:Y:S01]  /*0050*/  LDCU UR5, c[0x0][0x370] ;  /* 0x00006e00ff0577ac */ /* 0x000ea20008000800 */
[----:B0-----:R-:W-:-:S02]  /*0060*/  IMAD R7, R0, UR4, R7 ;  /* 0x0000000400077c24 */ /* 0x001fc4000f8e0207 */
[----:B--2---:R-:W-:-:S03]  /*0070*/  IMAD R0, R0, UR5, RZ ;  /* 0x0000000500007c24 */ /* 0x004fc6000f8e02ff */
[----:B-1----:R-:W-:-:S13]  /*0080*/  ISETP.GE.AND P0, PT, R7, UR6, PT ;  /* 0x0000000607007c0c */ /* 0x002fda000bf06270 */
[----:B------:R-:W-:Y:S05]  /*0090*/  @P0 EXIT ;  /* 0x000000000000094d */ /* 0x000fea0003800000 */
[----:B------:R-:W0:Y:S01]  /*00a0*/  I2F.U32.RP R6, R0 ;  /* 0x0000000000067306 */ /* 0x000e220000209000 */
[----:B------:R-:W-:Y:S01]  /*00b0*/  IADD3 R4, PT, PT, R0, R7, RZ ;  /* 0x0000000700047210 */ /* 0x000fe20007ffe0ff */
[----:B------:R-:W1:Y:S01]  /*00c0*/  LDCU.64 UR4, c[0x0][0x358] ;  /* 0x00006b00ff0477ac */ /* 0x000e620008000a00 */
[----:B------:R-:W-:Y:S01]  /*00d0*/  IADD3 R9, PT, PT, RZ, -R0, RZ ;  /* 0x80000000ff097210 */ /* 0x000fe20007ffe0ff */
[----:B------:R-:W-:Y:S01]  /*00e0*/  BSSY.RECONVERGENT B0, `(.L_x_0) ;  /* 0x0000030000007945 */ /* 0x000fe20003800200 */
[C---:B------:R-:W-:Y:S02]  /*00f0*/  ISETP.GE.AND P0, PT, R4.reuse, UR6, PT ;  /* 0x0000000604007c0c */ /* 0x040fe4000bf06270 */
[----:B------:R-:W-:Y:S02]  /*0100*/  VIMNMX R5, PT, PT, R4, UR6, !PT ;  /* 0x0000000604057c48 */ /* 0x000fe4000ffe0100 */
[----:B------:R-:W-:Y:S02]  /*0110*/  SEL R8, RZ, 0x1, P0 ;  /* 0x00000001ff087807 */ /* 0x000fe40000000000 */
[----:B------:R-:W-:-:S02]  /*0120*/  ISETP.NE.U32.AND P2, PT, R0, RZ, PT ;  /* 0x000000ff0000720c */ /* 0x000fc40003f45070 */
[----:B------:R-:W-:Y:S01]  /*0130*/  IADD3 R5, PT, PT, R5, -R4, -R8 ;  /* 0x8000000405057210 */ /* 0x000fe20007ffe808 */
[----:B0-----:R-:W0:Y:S02]  /*0140*/  MUFU.RCP R6, R6 ;  /* 0x0000000600067308 */ /* 0x001e240000001000 */
[----:B0-----:R-:W-:-:S06]  /*0150*/  IADD3 R2, PT, PT, R6, 0xffffffe, RZ ;  /* 0x0ffffffe06027810 */ /* 0x001fcc0007ffe0ff */
[----:B------:R0:W2:Y:S02]  /*0160*/  F2I.FTZ.U32.TRUNC.NTZ R3, R2 ;  /* 0x0000000200037305 */ /* 0x0000a4000021f000 */
[----:B0-----:R-:W-:Y:S02]  /*0170*/  IMAD.MOV.U32 R2, RZ, RZ, RZ ;  /* 0x000000ffff027224 */ /* 0x001fe400078e00ff */
[----:B--2---:R-:W-:-:S04]  /*0180*/  IMAD R9, R9, R3, RZ ;  /* 0x0000000309097224 */ /* 0x004fc800078e02ff */
[----:B------:R-:W-:-:S06]  /*0190*/  IMAD.HI.U32 R6, R3, R9, R2 ;  /* 0x0000000903067227 */ /* 0x000fcc00078e0002 */
[----:B------:R-:W-:Y:S02]  /*01a0*/  IMAD.HI.U32 R9, R6, R5, RZ ;  /* 0x0000000506097227 */ /* 0x000fe400078e00ff */
[----:B------:R-:W0:Y:S03]  /*01b0*/  LDC R6, c[0x0][0x398] ;  /* 0x0000e600ff067b82 */ /* 0x000e260000000800 */
[----:B------:R-:W-:-:S05]  /*01c0*/  IADD3 R2, PT, PT, -R9, RZ, RZ ;  /* 0x000000ff09027210 */ /* 0x000fca0007ffe1ff */
[----:B------:R-:W-:Y:S02]  /*01d0*/  IMAD R5, R0, R2, R5 ;  /* 0x0000000200057224 */ /* 0x000fe400078e0205 */
[----:B------:R-:W2:Y:S03]  /*01e0*/  LDC.64 R2, c[0x0][0x390] ;  /* 0x0000e400ff027b82 */ /* 0x000ea60000000a00 */
[----:B------:R-:W-:-:S13]  /*01f0*/  ISETP.GE.U32.AND P0, PT, R5, R0, PT ;  /* 0x000000000500720c */ /* 0x000fda0003f06070 */
[----:B------:R-:W-:Y:S01]  /*0200*/  @P0 IADD3 R5, PT, PT, -R0, R5, RZ ;  /* 0x0000000500050210 */ /* 0x000fe20007ffe1ff */
[----:B------:R-:W-:-:S03]  /*0210*/  @P0 VIADD R9, R9, 0x1 ;  /* 0x0000000109090836 */ /* 0x000fc60000000000 */
[----:B------:R-:W-:Y:S02]  /*0220*/  ISETP.GE.U32.AND P1, PT, R5, R0, PT ;  /* 0x000000000500720c */ /* 0x000fe40003f26070 */
[----:B------:R-:W3:Y:S11]  /*0230*/  LDC.64 R4, c[0x0][0x380] ;  /* 0x0000e000ff047b82 */ /* 0x000ef60000000a00 */
[----:B------:R-:W-:-:S02]  /*0240*/  @P1 IADD3 R9, PT, PT, R9, 0x1, RZ ;  /* 0x0000000109091810 */ /* 0x000fc40007ffe0ff */
[----:B------:R-:W-:-:S04]  /*0250*/  @!P2 LOP3.LUT R9, RZ, R0, RZ, 0x33, !PT ;  /* 0x00000000ff09a212 */ /* 0x000fc800078e33ff */
[----:B------:R-:W-:-:S04]  /*0260*/  IADD3 R22, PT, PT, R8, R9, RZ ;  /* 0x0000000908167210 */ /* 0x000fc80007ffe0ff */
[----:B------:R-:W-:-:S04]  /*0270*/  LOP3.LUT R8, R22, 0x3, RZ, 0xc0, !PT ;  /* 0x0000000316087812 */ /* 0x000fc800078ec0ff */
[----:B------:R-:W-:-:S13]  /*0280*/  ISETP.NE.AND P0, PT, R8, 0x3, PT ;  /* 0x000000030800780c */ /* 0x000fda0003f05270 */
[----:B012---:R-:W-:Y:S05]  /*0290*/  @!P0 BRA `(.L_x_1) ;  /* 0x0000000000508947 */ /* 0x007fea0003800000 */
[----:B------:R-:W0:Y:S01]  /*02a0*/  LDC R16, c[0x0][0x398] ;  /* 0x0000e600ff107b82 */ /* 0x000e220000000800 */
[----:B------:R-:W-:-:S05]  /*02b0*/  VIADD R14, R22, 0x1 ;  /* 0x00000001160e7836 */ /* 0x000fca0000000000 */
[----:B------:R-:W-:Y:S02]  /*02c0*/  LOP3.LUT R14, R14, 0x3, RZ, 0xc0, !PT ;  /* 0x000000030e0e7812 */ /* 0x000fe400078ec0ff */
[----:B------:R-:W1:Y:S02]  /*02d0*/  LDC.64 R12, c[0x0][0x390] ;  /* 0x0000e400ff0c7b82 */ /* 0x000e640000000a00 */
[----:B------:R-:W-:-:S06]  /*02e0*/  IADD3 R20, PT, PT, -R14, RZ, RZ ;  /* 0x000000ff0e147210 */ /* 0x000fcc0007ffe1ff */
[----:B------:R-:W2:Y:S08]  /*02f0*/  LDC.64 R10, c[0x0][0x380] ;  /* 0x0000e000ff0a7b82 */ /* 0x000eb00000000a00 */
[----:B------:R-:W4:Y:S01]  /*0300*/  LDC.64 R8, c[0x0][0x388] ;  /* 0x0000e200ff087b82 */ /* 0x000f220000000a00 */
[----:B0-----:R-:W-:-:S07]  /*0310*/  IMAD R21, R16, UR6, R7 ;  /* 0x0000000610157c24 */ /* 0x001fce000f8e0207 */
.L_x_2:
[C---:B01----:R-:W-:Y:S01]  /*0320*/  IMAD.WIDE R14, R7.reuse, 0x4, R12 ;  /* 0x00000004070e7825 */ /* 0x043fe200078e020c */
[----:B------:R-:W-:Y:S02]  /*0330*/  MOV R23, 0x7fffffff ;  /* 0x7fffffff00177802 */ /* 0x000fe40000000f00 */
[----:B------:R-:W-:Y:S01]  /*0340*/  IADD3 R20, PT, PT, R20, 0x1, RZ ;  /* 0x0000000114147810 */ /* 0x000fe20007ffe0ff */
[----:B----4-:R-:W-:Y:S01]  /*0350*/  IMAD.WIDE R16, R7, 0x4, R8 ;  /* 0x0000000407107825 */ /* 0x010fe200078e0208 */
[----:B------:R0:W-:Y:S02]  /*0360*/  STG.E desc[UR4][R14.64], RZ ;  /* 0x000000ff0e007986 */ /* 0x0001e4000c101904 */
[----:B------:R-:W-:Y:S01]  /*0370*/  ISETP.NE.AND P0, PT, R20, RZ, PT ;  /* 0x000000ff1400720c */ /* 0x000fe20003f05270 */
[----:B--2---:R-:W-:Y:S01]  /*0380*/  IMAD.WIDE R18, R21, 0x4, R10 ;  /* 0x0000000415127825 */ /* 0x004fe200078e020a */
[----:B------:R0:W-:Y:S01]  /*0390*/  STG.E desc[UR4][R16.64], R23 ;  /* 0x0000001710007986 */ /* 0x0001e2000c101904 */
[----:B------:R-:W-:-:S02]  /*03a0*/  IADD3 R21, PT, PT, R0, R21, RZ ;  /* 0x0000001500157210 */ /* 0x000fc40007ffe0ff */
[----:B------:R-:W-:Y:S01]  /*03b0*/  IMAD.IADD R7, R0, 0x1, R7 ;  /* 0x0000000100077824 */ /* 0x000fe200078e0207 */
[----:B------:R0:W-:Y:S07]  /*03c0*/  STG.E desc[UR4][R18.64], R23 ;  /* 0x0000001712007986 */ /* 0x0001ee000c101904 */
[----:B------:R-:W-:Y:S05]  /*03d0*/  @P0 BRA `(.L_x_2) ;  /* 0xfffffffc00d00947 */ /* 0x000fea000383ffff */
.L_x_1:
[----:B------:R-:W-:Y:S05]  /*03e0*/  BSYNC.RECONVERGENT B0 ;  /* 0x0000000000007941 */ /* 0x000fea0003800200 */
.L_x_0:
[----:B------:R-:W1:Y:S01]  /*03f0*/  LDC.64 R8, c[0x0][0x388] ;  /* 0x0000e200ff087b82 */ /* 0x000e620000000a00 */
[----:B------:R-:W-:-:S13]  /*0400*/  ISETP.GE.U32.AND P0, PT, R22, 0x3, PT ;  /* 0x000000031600780c */ /* 0x000fda0003f06070 */
[----:B------:R-:W-:Y:S05]  /*0410*/  @!P0 EXIT ;  /* 0x000000000000894d */ /* 0x000fea0003800000 */
.L_x_3:
[----:B------:R-:W-:Y:S01]  /*0420*/  IMAD R21, R6, UR6, R7 ;  /* 0x0000000606157c24 */ /* 0x000fe2000f8e0207 */
[----:B--2---:R-:W-:Y:S01]  /*0430*/  MOV R10, 0x7fffffff ;  /* 0x7fffffff000a7802 */ /* 0x004fe20000000f00 */
[----:B------:R-:W-:-:S04]  /*0440*/  IMAD.WIDE R26, R7, 0x4, R2 ;  /* 0x00000004071a7825 */ /* 0x000fc800078e0202 */
[----:B-1----:R-:W-:Y:S01]  /*0450*/  IMAD.WIDE R12, R7, 0x4, R8 ;  /* 0x00000004070c7825 */ /* 0x002fe200078e0208 */
[----:B------:R-:W-:Y:S01]  /*0460*/  STG.E desc[UR4][R26.64], RZ ;  /* 0x000000ff1a007986 */ /* 0x000fe2000c101904 */
[C---:B------:R-:W-:Y:S02]  /*0470*/  LEA R7, R0.reuse, R7, 0x2 ;  /* 0x0000000700077211 */ /* 0x040fe400078e10ff */
[----:B---3--:R-:W-:Y:S01]  /*0480*/  IMAD.WIDE R20, R21, 0x4, R4 ;  /* 0x0000000415147825 */ /* 0x008fe200078e0204 */
[----:B------:R1:W-:Y:S01]  /*0490*/  STG.E desc[UR4][R12.64], R10 ;  /* 0x0000000a0c007986 */ /* 0x0003e2000c101904 */
[----:B------:R-:W-:Y:S02]  /*04a0*/  ISETP.GE.AND P0, PT, R7, UR6, PT ;  /* 0x0000000607007c0c */ /* 0x000fe4000bf06270 */
[C---:B0-----:R-:W-:Y:S01]  /*04b0*/  IMAD.WIDE R22, R0.reuse, 0x4, R26 ;  /* 0x0000000400167825 */ /* 0x041fe200078e021a */
[----:B------:R-:W-:Y:S03]  /*04c0*/  STG.E desc[UR4][R20.64], R10 ;  /* 0x0000000a14007986 */ /* 0x000fe6000c101904 */
[C---:B------:R-:W-:Y:S01]  /*04d0*/  IMAD.WIDE R16, R0.reuse, 0x4, R12 ;  /* 0x0000000400107825 */ /* 0x040fe200078e020c */
[----:B------:R0:W-:Y:S03]  /*04e0*/  STG.E desc[UR4][R22.64], RZ ;  /* 0x000000ff16007986 */ /* 0x0001e6000c101904 */
[C---:B------:R-:W-:Y:S01]  /*04f0*/  IMAD.WIDE R18, R0.reuse, 0x4, R20 ;  /* 0x0000000400127825 */ /* 0x040fe200078e0214 */
[----:B------:R2:W-:Y:S03]  /*0500*/  STG.E desc[UR4][R16.64], R10 ;  /* 0x0000000a10007986 */ /* 0x0005e6000c101904 */
[C---:B------:R-:W-:Y:S01]  /*0510*/  IMAD.WIDE R24, R0.reuse, 0x4, R22 ;  /* 0x0000000400187825 */ /* 0x040fe200078e0216 */
[----:B------:R2:W-:Y:S03]  /*0520*/  STG.E desc[UR4][R18.64], R10 ;  /* 0x0000000a12007986 */ /* 0x0005e6000c101904 */
[C---:B------:R-:W-:Y:S01]  /*0530*/  IMAD.WIDE R14, R0.reuse, 0x4, R16 ;  /* 0x00000004000e7825 */ /* 0x040fe200078e0210 */
[----:B------:R2:W-:Y:S03]  /*0540*/  STG.E desc[UR4][R24.64], RZ ;  /* 0x000000ff18007986 */ /* 0x0005e6000c101904 */
[C---:B-1----:R-:W-:Y:S01]  /*0550*/  IMAD.WIDE R12, R0.reuse, 0x4, R18 ;  /* 0x00000004000c7825 */ /* 0x042fe200078e0212 */
[----:B------:R2:W-:Y:S03]  /*0560*/  STG.E desc[UR4][R14.64], R10 ;  /* 0x0000000a0e007986 */ /* 0x0005e6000c101904 */
[C---:B------:R-:W-:Y:S01]  /*0570*/  IMAD.WIDE R26, R0.reuse, 0x4, R24 ;  /* 0x00000004001a7825 */ /* 0x040fe200078e0218 */
[----:B------:R2:W-:Y:S03]  /*0580*/  STG.E desc[UR4][R12.64], R10 ;  /* 0x0000000a0c007986 */ /* 0x0005e6000c101904 */
[C---:B------:R-:W-:Y:S01]  /*0590*/  IMAD.WIDE R28, R0.reuse, 0x4, R14 ;  /* 0x00000004001c7825 */ /* 0x040fe200078e020e */
[----:B------:R2:W-:Y:S03]  /*05a0*/  STG.E desc[UR4][R26.64], RZ ;  /* 0x000000ff1a007986 */ /* 0x0005e6000c101904 */
[----:B0-----:R-:W-:Y:S01]  /*05b0*/  IMAD.WIDE R22, R0, 0x4, R12 ;  /* 0x0000000400167825 */ /* 0x001fe200078e020c */
[----:B------:R2:W-:Y:S04]  /*05c0*/  STG.E desc[UR4][R28.64], R10 ;  /* 0x0000000a1c007986 */ /* 0x0005e8000c101904 */
[----:B------:R2:W-:Y:S01]  /*05d0*/  STG.E desc[UR4][R22.64], R10 ;  /* 0x0000000a16007986 */ /* 0x0005e2000c101904 */
[----:B------:R-:W-:Y:S05]  /*05e0*/  @!P0 BRA `(.L_x_3) ;  /* 0xfffffffc008c8947 */ /* 0x000fea000383ffff */
[----:B------:R-:W-:Y:S05]  /*05f0*/  EXIT ;  /* 0x000000000000794d */ /* 0x000fea0003800000 */
.L_x_4:
[----:B------:R-:W-:-:S00]  /*0600*/  BRA `(.L_x_4) ;  /* 0xfffffffc00fc7947 */ /* 0x000fc0000383ffff */
[----:B------:R-:W-:-:S00]  /*0610*/  NOP ;  /* 0x0000000000007918 */ /* 0x000fc00000000000 */
        /* <DEDUP_REMOVED lines=14> */
.L_x_73:


//--------------------- .text._Z15dijkstra_kerneliPiS_S_S_ --------------------------
	.section	.text._Z15dijkstra_kerneliPiS_S_S_,"ax",@progbits
	.align	128
        .global         _Z15dijkstra_kerneliPiS_S_S_
        .type           _Z15dijkstra_kerneliPiS_S_S_,@function
        .size           _Z15dijkstra_kerneliPiS_S_S_,(.L_x_74 - _Z15dijkstra_kerneliPiS_S_S_)
        .other          _Z15dijkstra_kerneliPiS_S_S_,@"STO_CUDA_ENTRY STV_DEFAULT"
_Z15dijkstra_kerneliPiS_S_S_:
.text._Z15dijkstra_kerneliPiS_S_S_:
[----:B------:R-:W-:Y:S01]  /*0000*/  LDC R1, c[0x0][0x37c] ;  /* 0x0000df00ff017b82 */ /* 0x000fe20000000800 */
[----:B------:R-:W0:Y:S07]  /*0010*/  S2R R4, SR_TID.X ;  /* 0x0000000000047919 */ /* 0x000e2e0000002100 */
[----:B------:R-:W0:Y:S08]  /*0020*/  S2UR UR4, SR_CTAID.X ;  /* 0x00000000000479c3 */ /* 0x000e300000002500 */
[----:B------:R-:W0:Y:S01]  /*0030*/  LDC R3, c[0x0][0x360] ;  /* 0x0000d800ff037b82 */ /* 0x000e220000000800 */
[----:B------:R-:W1:Y:S07]  /*0040*/  LDCU UR5, c[0x0][0x370] ;  /* 0x00006e00ff0577ac */ /* 0x000e6e0008000800 */
[----:B------:R-:W2:Y:S01]  /*0050*/  LDC R11, c[0x0][0x380] ;  /* 0x0000e000ff0b7b82 */ /* 0x000ea20000000800 */
[----:B0-----:R-:W-:-:S02]  /*0060*/  IMAD R4, R3, UR4, R4 ;  /* 0x0000000403047c24 */ /* 0x001fc4000f8e0204 */
[----:B-1----:R-:W-:-:S03]  /*0070*/  IMAD R3, R3, UR5, RZ ;  /* 0x0000000503037c24 */ /* 0x002fc6000f8e02ff */
[----:B--2---:R-:W-:-:S13]  /*0080*/  ISETP.GE.AND P0, PT, R4, R11, PT ;  /* 0x0000000b0400720c */ /* 0x004fda0003f06270 */
[----:B------:R-:W-:Y:S05]  /*0090*/  @P0 EXIT ;  /* 0x000000000000094d */ /* 0x000fea0003800000 */
[----:B------:R-:W-:Y:S01]  /*00a0*/  ISETP.GE.AND P0, PT, R11, 0x2, PT ;  /* 0x000000020b00780c */ /* 0x000fe20003f06270 */
[----:B------:R-:W0:-:S12]  /*00b0*/  LDCU.64 UR10, c[0x0][0x358] ;  /* 0x00006b00ff0a77ac */ /* 0x000e180008000a00 */
[----:B------:R-:W-:Y:S05]  /*00c0*/  @!P0 BRA `(.L_x_5) ;  /* 0x0000002400508947 */ /* 0x000fea0003800000 */
[----:B------:R-:W1:Y:S01]  /*00d0*/  LDCU.64 UR8, c[0x0][0x390] ;  /* 0x00007200ff0877ac */ /* 0x000e620008000a00 */
[C---:B------:R-:W-:Y:S02]  /*00e0*/  LOP3.LUT R5, R11.reuse, 0x7, RZ, 0xc0, !PT ;  /* 0x000000070b057812 */ /* 0x040fe400078ec0ff */
[C---:B------:R-:W-:Y:S02]  /*00f0*/  LOP3.LUT R6, R11.reuse, 0x7ffffff8, RZ, 0xc0, !PT ;  /* 0x7ffffff80b067812 */ /* 0x040fe400078ec0ff */
[----:B------:R-:W-:Y:S01]  /*0100*/  LOP3.LUT R7, R11, 0x3, RZ, 0xc0, !PT ;  /* 0x000000030b077812 */ /* 0x000fe200078ec0ff */
[----:B------:R-:W-:Y:S01]  /*0110*/  VIADD R0, R5, 0xffffffff ;  /* 0xffffffff05007836 */ /* 0x000fe20000000000 */
[----:B------:R-:W-:Y:S01]  /*0120*/  LOP3.LUT R8, R11, 0x7ffffffc, RZ, 0xc0, !PT ;  /* 0x7ffffffc0b087812 */ /* 0x000fe200078ec0ff */
[----:B------:R-:W-:-:S03]  /*0130*/  IMAD.MOV R9, RZ, RZ, -R6 ;  /* 0x000000ffff097224 */ /* 0x000fc600078e0a06 */
[----:B------:R-:W-:Y:S01]  /*0140*/  ISETP.GE.U32.AND P1, PT, R0, 0x3, PT ;  /* 0x000000030000780c */ /* 0x000fe20003f26070 */
[----:B-1----:R-:W-:-:S04]  /*0150*/  UIADD3 UR8, UP0, UPT, UR8, 0x10, URZ ;  /* 0x0000001008087890 */ /* 0x002fc8000ff1e0ff */
[----:B------:R-:W-:-:S12]  /*0160*/  UIADD3.X UR9, UPT, UPT, URZ, UR9, URZ, UP0, !UPT ;  /* 0x00000009ff097290 */ /* 0x000fd800087fe4ff */
.L_x_36:
[----:B------:R-:W1:Y:S01]  /*0170*/  LDC R13, c[0x0][0x380] ;  /* 0x0000e000ff0d7b82 */ /* 0x000e620000000800 */
[----:B------:R-:W-:Y:S01]  /*0180*/  IMAD.MOV.U32 R0, RZ, RZ, RZ ;  /* 0x000000ffff007224 */ /* 0x000fe200078e00ff */
[----:B-1----:R-:W-:Y:S01]  /*0190*/  ISETP.GE.U32.AND P0, PT, R13, 0x8, PT ;  /* 0x000000080d00780c */ /* 0x002fe20003f06070 */
[----:B------:R-:W-:-:S12]  /*01a0*/  IMAD R25, R4, R13, RZ ;  /* 0x0000000d04197224 */ /* 0x000fd800078e02ff */
[----:B------:R-:W-:Y:S05]  /*01b0*/  @!P0 BRA `(.L_x_6) ;  /* 0x0000000000d48947 */ /* 0x000fea0003800000 */
[----:B------:R-:W1:Y:S01]  /*01c0*/  LDCU.64 UR6, c[0x0][0x3a0] ;  /* 0x00007400ff0677ac */ /* 0x000e620008000a00 */
[----:B------:R-:W-:Y:S02]  /*01d0*/  IMAD.MOV.U32 R19, RZ, RZ, R25 ;  /* 0x000000ffff137224 */ /* 0x000fe400078e0019 */
[----:B------:R-:W-:Y:S01]  /*01e0*/  IMAD.MOV.U32 R0, RZ, RZ, R9 ;  /* 0x000000ffff007224 */ /* 0x000fe200078e0009 */
[----:B------:R-:W2:Y:S01]  /*01f0*/  LDCU.64 UR4, c[0x0][0x398] ;  /* 0x00007300ff0477ac */ /* 0x000ea20008000a00 */
[----:B-1----:R-:W-:Y:S02]  /*0200*/  UIADD3 UR6, UP0, UPT, UR6, 0x10, URZ ;  /* 0x0000001006067890 */ /* 0x002fe4000ff1e0ff */
[----:B--2---:R-:W-:Y:S02]  /*0210*/  UIADD3 UR4, UP1, UPT, UR4, 0x10, URZ ;  /* 0x0000001004047890 */ /* 0x004fe4000ff3e0ff */
[----:B------:R-:W-:Y:S02]  /*0220*/  UIADD3.X UR7, UPT, UPT, URZ, UR7, URZ, UP0, !UPT ;  /* 0x00000007ff077290 */ /* 0x000fe400087fe4ff */
[----:B------:R-:W-:Y:S01]  /*0230*/  IMAD.U32 R12, RZ, RZ, UR6 ;  /* 0x00000006ff0c7e24 */ /* 0x000fe2000f8e00ff */
[----:B------:R-:W-:Y:S01]  /*0240*/  UIADD3.X UR5, UPT, UPT, URZ, UR5, URZ, UP1, !UPT ;  /* 0x00000005ff057290 */ /* 0x000fe20008ffe4ff */
[----:B------:R-:W-:-:S02]  /*0250*/  IMAD.U32 R2, RZ, RZ, UR4 ;  /* 0x00000004ff027e24 */ /* 0x000fc4000f8e00ff */
[----:B------:R-:W-:-:S03]  /*0260*/  IMAD.U32 R23, RZ, RZ, UR7 ;  /* 0x00000007ff177e24 */ /* 0x000fc6000f8e00ff */
[----:B------:R-:W-:-:S07]  /*0270*/  IMAD.U32 R21, RZ, RZ, UR5 ;  /* 0x00000005ff157e24 */ /* 0x000fce000f8e00ff */
.L_x_7:
[----:B-1----:R-:W-:Y:S02]  /*0280*/  IMAD.U32 R10, RZ, RZ, UR8 ;  /* 0x00000008ff0a7e24 */ /* 0x002fe4000f8e00ff */
[----:B------:R-:W-:Y:S02]  /*0290*/  IMAD.U32 R11, RZ, RZ, UR9 ;  /* 0x00000009ff0b7e24 */ /* 0x000fe4000f8e00ff */
[----:B------:R-:W-:Y:S02]  /*02a0*/  IMAD.MOV.U32 R14, RZ, RZ, R12 ;  /* 0x000000ffff0e7224 */ /* 0x000fe400078e000c */
[----:B------:R-:W-:Y:S02]  /*02b0*/  IMAD.MOV.U32 R15, RZ, RZ, R23 ;  /* 0x000000ffff0f7224 */ /* 0x000fe400078e0017 */
[----:B------:R-:W-:Y:S01]  /*02c0*/  IMAD.MOV.U32 R27, RZ, RZ, 0x7fffffff ;  /* 0x7fffffffff1b7424 */ /* 0x000fe200078e00ff */
[----:B------:R-:W-:Y:S01]  /*02d0*/  IADD3 R12, P2, PT, R14, 0x20, RZ ;  /* 0x000000200e0c7810 */ /* 0x000fe20007f5e0ff */
[----:B------:R-:W-:Y:S01]  /*02e0*/  IMAD.MOV.U32 R16, RZ, RZ, R2 ;  /* 0x000000ffff107224 */ /* 0x000fe200078e0002 */
[----:B0-----:R1:W-:Y:S01]  /*02f0*/  STG.E desc[UR10][R14.64+-0x10], RZ ;  /* 0xfffff0ff0e007986 */ /* 0x0013e2000c10190a */
[----:B------:R-:W-:-:S02]  /*0300*/  IMAD.MOV.U32 R17, RZ, RZ, R21 ;  /* 0x000000ffff117224 */ /* 0x000fc400078e0015 */
[C---:B------:R-:W-:Y:S01]  /*0310*/  IMAD.WIDE R10, R19.reuse, 0x4, R10 ;  /* 0x00000004130a7825 */ /* 0x040fe200078e020a */
[----:B------:R-:W-:Y:S02]  /*0320*/  IADD3 R2, P3, PT, R16, 0x20, RZ ;  /* 0x0000002010027810 */ /* 0x000fe40007f7e0ff */
[----:B------:R1:W-:Y:S01]  /*0330*/  STG.E desc[UR10][R16.64+-0x10], R27 ;  /* 0xfffff01b10007986 */ /* 0x0003e2000c10190a */
[----:B------:R-:W-:Y:S02]  /*0340*/  VIADD R0, R0, 0x8 ;  /* 0x0000000800007836 */ /* 0x000fe40000000000 */
[----:B------:R-:W-:Y:S01]  /*0350*/  IMAD.X R23, RZ, RZ, R15, P2 ;  /* 0x000000ffff177224 */ /* 0x000fe200010e060f */
[----:B------:R1:W-:Y:S01]  /*0360*/  STG.E desc[UR10][R10.64+-0x10], R27 ;  /* 0xfffff01b0a007986 */ /* 0x0003e2000c10190a */
[----:B------:R-:W-:Y:S01]  /*0370*/  IMAD.X R21, RZ, RZ, R17, P3 ;  /* 0x000000ffff157224 */ /* 0x000fe200018e0611 */
[----:B------:R-:W-:Y:S01]  /*0380*/  ISETP.NE.AND P0, PT, R0, RZ, PT ;  /* 0x000000ff0000720c */ /* 0x000fe20003f05270 */
[----:B------:R-:W-:Y:S01]  /*0390*/  VIADD R19, R19, 0x8 ;  /* 0x0000000813137836 */ /* 0x000fe20000000000 */
[----:B------:R1:W-:Y:S04]  /*03a0*/  STG.E desc[UR10][R14.64+-0xc], RZ ;  /* 0xfffff4ff0e007986 */ /* 0x0003e8000c10190a */
[----:B------:R1:W-:Y:S04]  /*03b0*/  STG.E desc[UR10][R16.64+-0xc], R27 ;  /* 0xfffff41b10007986 */ /* 0x0003e8000c10190a */
[----:B------:R1:W-:Y:S04]  /*03c0*/  STG.E desc[UR10][R10.64+-0xc], R27 ;  /* 0xfffff41b0a007986 */ /* 0x0003e8000c10190a */
        /* <DEDUP_REMOVED lines=17> */
[----:B------:R1:W-:Y:S01]  /*04e0*/  STG.E desc[UR10][R10.64+0xc], R27 ;  /* 0x00000c1b0a007986 */ /* 0x0003e2000c10190a */
[----:B------:R-:W-:Y:S05]  /*04f0*/  @P0 BRA `(.L_x_7) ;  /* 0xfffffffc00600947 */ /* 0x000fea000383ffff */
[----:B------:R-:W-:-:S07]  /*0500*/  IMAD.MOV.U32 R0, RZ, RZ, R6 ;  /* 0x000000ffff007224 */ /* 0x000fce00078e0006 */
.L_x_6:
[----:B------:R-:W-:-:S13]  /*0510*/  ISETP.NE.AND P0, PT, R5, RZ, PT ;  /* 0x000000ff0500720c */ /* 0x000fda0003f05270 */
[----:B------:R-:W-:Y:S05]  /*0520*/  @!P0 BRA `(.L_x_8) ;  /* 0x0000000000d88947 */ /* 0x000fea0003800000 */
[----:B------:R-:W-:Y:S01]  /*0530*/  ISETP.NE.AND P0, PT, R7, RZ, PT ;  /* 0x000000ff0700720c */ /* 0x000fe20003f05270 */
[----:B------:R-:W-:-:S12]  /*0540*/  @!P1 BRA `(.L_x_9) ;  /* 0x0000000000549947 */ /* 0x000fd80003800000 */
[----:B-1----:R-:W1:Y:S01]  /*0550*/  LDC.64 R14, c[0x0][0x3a0] ;  /* 0x0000e800ff0e7b82 */ /* 0x002e620000000a00 */
[----:B------:R-:W-:Y:S02]  /*0560*/  IMAD.IADD R19, R25, 0x1, R0 ;  /* 0x0000000119137824 */ /* 0x000fe400078e0200 */
[----:B------:R-:W-:-:S05]  /*0570*/  IMAD.MOV.U32 R21, RZ, RZ, 0x7fffffff ;  /* 0x7fffffffff157424 */ /* 0x000fca00078e00ff */
[----:B------:R-:W2:Y:S08]  /*0580*/  LDC.64 R16, c[0x0][0x398] ;  /* 0x0000e600ff107b82 */ /* 0x000eb00000000a00 */
[----:B------:R-:W3:Y:S01]  /*0590*/  LDC.64 R10, c[0x0][0x390] ;  /* 0x0000e400ff0a7b82 */ /* 0x000ee20000000a00 */
[----:B-1----:R-:W-:-:S05]  /*05a0*/  IMAD.WIDE.U32 R14, R0, 0x4, R14 ;  /* 0x00000004000e7825 */ /* 0x002fca00078e000e */
[----:B0-----:R4:W-:Y:S01]  /*05b0*/  STG.E desc[UR10][R14.64], RZ ;  /* 0x000000ff0e007986 */ /* 0x0019e2000c10190a */
[----:B--2---:R-:W-:-:S04]  /*05c0*/  IMAD.WIDE.U32 R16, R0, 0x4, R16 ;  /* 0x0000000400107825 */ /* 0x004fc800078e0010 */
[----:B------:R-:W-:Y:S01]  /*05d0*/  VIADD R0, R0, 0x4 ;  /* 0x0000000400007836 */ /* 0x000fe20000000000 */
[----:B------:R4:W-:Y:S01]  /*05e0*/  STG.E desc[UR10][R16.64], R21 ;  /* 0x0000001510007986 */ /* 0x0009e2000c10190a */
[----:B---3--:R-:W-:-:S05]  /*05f0*/  IMAD.WIDE R10, R19, 0x4, R10 ;  /* 0x00000004130a7825 */ /* 0x008fca00078e020a */
        /* <DEDUP_REMOVED lines=9> */
[----:B------:R4:W-:Y:S02]  /*0690*/  STG.E desc[UR10][R10.64+0xc], R21 ;  /* 0x00000c150a007986 */ /* 0x0009e4000c10190a */
.L_x_9:
[----:B------:R-:W-:Y:S05]  /*06a0*/  @!P0 BRA `(.L_x_8) ;  /* 0x0000000000788947 */ /* 0x000fea0003800000 */
[----:B------:R-:W-:Y:S02]  /*06b0*/  ISETP.NE.AND P0, PT, R7, 0x1, PT ;  /* 0x000000010700780c */ /* 0x000fe40003f05270 */
[----:B------:R-:W-:-:S11]  /*06c0*/  LOP3.LUT P2, RZ, R13, 0x1, RZ, 0xc0, !PT ;  /* 0x000000010dff7812 */ /* 0x000fd6000784c0ff */
[----:B------:R-:W-:Y:S05]  /*06d0*/  @!P0 BRA `(.L_x_10) ;  /* 0x00000000003c8947 */ /* 0x000fea0003800000 */
[----:B------:R-:W2:Y:S01]  /*06e0*/  LDC.64 R12, c[0x0][0x3a0] ;  /* 0x0000e800ff0c7b82 */ /* 0x000ea20000000a00 */
[----:B------:R-:W-:Y:S02]  /*06f0*/  IMAD.IADD R19, R25, 0x1, R0 ;  /* 0x0000000119137824 */ /* 0x000fe400078e0200 */
[----:B-1--4-:R-:W-:-:S05]  /*0700*/  IMAD.MOV.U32 R17, RZ, RZ, 0x7fffffff ;  /* 0x7fffffffff117424 */ /* 0x012fca00078e00ff */
[----:B------:R-:W1:Y:S08]  /*0710*/  LDC.64 R14, c[0x0][0x398] ;  /* 0x0000e600ff0e7b82 */ /* 0x000e700000000a00 */
[----:B------:R-:W3:Y:S01]  /*0720*/  LDC.64 R10, c[0x0][0x390] ;  /* 0x0000e400ff0a7b82 */ /* 0x000ee20000000a00 */
[----:B--2---:R-:W-:-:S05]  /*0730*/  IMAD.WIDE.U32 R12, R0, 0x4, R12 ;  /* 0x00000004000c7825 */ /* 0x004fca00078e000c */
[----:B0-----:R2:W-:Y:S01]  /*0740*/  STG.E desc[UR10][R12.64], RZ ;  /* 0x000000ff0c007986 */ /* 0x0015e2000c10190a */
[----:B-1----:R-:W-:-:S04]  /*0750*/  IMAD.WIDE.U32 R14, R0, 0x4, R14 ;  /* 0x00000004000e7825 */ /* 0x002fc800078e000e */
[----:B------:R-:W-:Y:S01]  /*0760*/  VIADD R0, R0, 0x2 ;  /* 0x0000000200007836 */ /* 0x000fe20000000000 */
[----:B------:R2:W-:Y:S01]  /*0770*/  STG.E desc[UR10][R14.64], R17 ;  /* 0x000000110e007986 */ /* 0x0005e2000c10190a */
[----:B---3--:R-:W-:-:S05]  /*0780*/  IMAD.WIDE R10, R19, 0x4, R10 ;  /* 0x00000004130a7825 */ /* 0x008fca00078e020a */
[----:B------:R2:W-:Y:S04]  /*0790*/  STG.E desc[UR10][R10.64], R17 ;  /* 0x000000110a007986 */ /* 0x0005e8000c10190a */
[----:B------:R2:W-:Y:S04]  /*07a0*/  STG.E desc[UR10][R12.64+0x4], RZ ;  /* 0x000004ff0c007986 */ /* 0x0005e8000c10190a */
[----:B------:R2:W-:Y:S04]  /*07b0*/  STG.E desc[UR10][R14.64+0x4], R17 ;  /* 0x000004110e007986 */ /* 0x0005e8000c10190a */
[----:B------:R2:W-:Y:S02]  /*07c0*/  STG.E desc[UR10][R10.64+0x4], R17 ;  /* 0x000004110a007986 */ /* 0x0005e4000c10190a */
.L_x_10:
[----:B------:R-:W-:Y:S05]  /*07d0*/  @!P2 BRA `(.L_x_8) ;  /* 0x00000000002ca947 */ /* 0x000fea0003800000 */
[----:B--2---:R-:W2:Y:S01]  /*07e0*/  LDC.64 R12, c[0x0][0x3a0] ;  /* 0x0000e800ff0c7b82 */ /* 0x004ea20000000a00 */
[----:B-1--4-:R-:W-:Y:S02]  /*07f0*/  IMAD.IADD R17, R25, 0x1, R0 ;  /* 0x0000000119117824 */ /* 0x012fe400078e0200 */
[----:B------:R-:W-:-:S05]  /*0800*/  IMAD.MOV.U32 R19, RZ, RZ, 0x7fffffff ;  /* 0x7fffffffff137424 */ /* 0x000fca00078e00ff */
[----:B------:R-:W1:Y:S08]  /*0810*/  LDC.64 R14, c[0x0][0x398] ;  /* 0x0000e600ff0e7b82 */ /* 0x000e700000000a00 */
[----:B------:R-:W3:Y:S01]  /*0820*/  LDC.64 R10, c[0x0][0x390] ;  /* 0x0000e400ff0a7b82 */ /* 0x000ee20000000a00 */
[----:B--2---:R-:W-:-:S05]  /*0830*/  IMAD.WIDE.U32 R12, R0, 0x4, R12 ;  /* 0x00000004000c7825 */ /* 0x004fca00078e000c */
[----:B0-----:R0:W-:Y:S01]  /*0840*/  STG.E desc[UR10][R12.64], RZ ;  /* 0x000000ff0c007986 */ /* 0x0011e2000c10190a */
[----:B-1----:R-:W-:-:S05]  /*0850*/  IMAD.WIDE.U32 R14, R0, 0x4, R14 ;  /* 0x00000004000e7825 */ /* 0x002fca00078e000e */
[----:B------:R0:W-:Y:S01]  /*0860*/  STG.E desc[UR10][R14.64], R19 ;  /* 0x000000130e007986 */ /* 0x0001e2000c10190a */
[----:B---3--:R-:W-:-:S05]  /*0870*/  IMAD.WIDE R10, R17, 0x4, R10 ;  /* 0x00000004110a7825 */ /* 0x008fca00078e020a */
[----:B------:R0:W-:Y:S02]  /*0880*/  STG.E desc[UR10][R10.64], R19 ;  /* 0x000000130a007986 */ /* 0x0001e4000c10190a */
.L_x_8:
[----:B012-4-:R-:W0:Y:S01]  /*0890*/  LDC.64 R10, c[0x0][0x390] ;  /* 0x0000e400ff0a7b82 */ /* 0x017e220000000a00 */
[----:B------:R-:W-:Y:S02]  /*08a0*/  IMAD.IADD R13, R25, 0x1, R4 ;  /* 0x00000001190d7824 */ /* 0x000fe400078e0204 */
[----:B------:R-:W-:Y:S02]  /*08b0*/  IMAD.MOV.U32 R24, RZ, RZ, RZ ;  /* 0x000000ffff187224 */ /* 0x000fe400078e00ff */
[----:B0-----:R-:W-:-:S05]  /*08c0*/  IMAD.WIDE R10, R13, 0x4, R10 ;  /* 0x000000040d0a7825 */ /* 0x001fca00078e020a */
[----:B------:R0:W-:Y:S02]  /*08d0*/  STG.E desc[UR10][R10.64], RZ ;  /* 0x000000ff0a007986 */ /* 0x0001e4000c10190a */
.L_x_35:
[----:B------:R-:W1:Y:S01]  /*08e0*/  LDCU UR4, c[0x0][0x380] ;  /* 0x00007000ff0477ac */ /* 0x000e620008000800 */
[----:B------:R-:W-:Y:S02]  /*08f0*/  IMAD.MOV.U32 R0, RZ, RZ, 0x7fffffff ;  /* 0x7fffffffff007424 */ /* 0x000fe400078e00ff */
[----:B------:R-:W-:Y:S02]  /*0900*/  IMAD.MOV.U32 R2, RZ, RZ, -0x1 ;  /* 0xffffffffff027424 */ /* 0x000fe400078e00ff */
[----:B------:R-:W-:Y:S01]  /*0910*/  IMAD.MOV.U32 R15, RZ, RZ, RZ ;  /* 0x000000ffff0f7224 */ /* 0x000fe200078e00ff */
[----:B-1----:R-:W-:-:S09]  /*0920*/  UISETP.GE.U32.AND UP0, UPT, UR4, 0x4, UPT ;  /* 0x000000040400788c */ /* 0x002fd2000bf06070 */
[----:B------:R-:W-:Y:S05]  /*0930*/  BRA.U !UP0, `(.L_x_11) ;  /* 0x0000001108147547 */ /* 0x000fea000b800000 */
[----:B0-----:R-:W0:Y:S01]  /*0940*/  LDC.64 R10, c[0x0][0x390] ;  /* 0x0000e400ff0a7b82 */ /* 0x001e220000000a00 */
[----:B------:R-:W-:Y:S01]  /*0950*/  ISETP.GT.AND P0, PT, R8, RZ, PT ;  /* 0x000000ff0800720c */ /* 0x000fe20003f04270 */
[----:B------:R-:W-:Y:S02]  /*0960*/  IMAD.MOV.U32 R0, RZ, RZ, 0x7fffffff ;  /* 0x7fffffffff007424 */ /* 0x000fe400078e00ff */
[----:B------:R-:W-:Y:S02]  /*0970*/  IMAD.MOV.U32 R2, RZ, RZ, -0x1 ;  /* 0xffffffffff027424 */ /* 0x000fe400078e00ff */
[----:B------:R-:W-:Y:S02]  /*0980*/  IMAD.MOV.U32 R27, RZ, RZ, RZ ;  /* 0x000000ffff1b7224 */ /* 0x000fe400078e00ff */
[----:B------:R-:W1:Y:S06]  /*0990*/  LDC.64 R12, c[0x0][0x3a0] ;  /* 0x0000e800ff0c7b82 */ /* 0x000e6c0000000a00 */
[----:B------:R-:W-:Y:S05]  /*09a0*/  @!P0 BRA `(.L_x_12) ;  /* 0x0000000c00688947 */ /* 0x000fea0003800000 */
[----:B------:R-:W-:Y:S01]  /*09b0*/  IMAD.IADD R14, R8, 0x1, -R27 ;  /* 0x00000001080e7824 */ /* 0x000fe200078e0a1b */
[----:B------:R-:W-:-:S04]  /*09c0*/  PLOP3.LUT P0, PT, PT, PT, PT, 0x80, 0x8 ;  /* 0x000000000008781c */ /* 0x000fc80003f0f070 */
[----:B------:R-:W-:-:S13]  /*09d0*/  ISETP.GT.AND P2, PT, R14, 0xc, PT ;  /* 0x0000000c0e00780c */ /* 0x000fda0003f44270 */
[----:B------:R-:W-:Y:S05]  /*09e0*/  @!P2 BRA `(.L_x_13) ;  /* 0x00000008002ca947 */ /* 0x000fea0003800000 */
[----:B------:R-:W2:Y:S01]  /*09f0*/  LDC.64 R14, c[0x0][0x390] ;  /* 0x0000e400ff0e7b82 */ /* 0x000ea20000000a00 */
[----:B------:R-:W-:Y:S01]  /*0a00*/  PLOP3.LUT P0, PT, PT, PT, PT, 0x8, 0x80 ;  /* 0x000000000080781c */ /* 0x000fe20003f0e170 */
[----:B------:R-:W-:-:S06]  /*0a10*/  VIADD R26, R8, 0xfffffff4 ;  /* 0xfffffff4081a7836 */ /* 0x000fcc0000000000 */
[----:B------:R-:W3:Y:S06]  /*0a20*/  LDC.64 R16, c[0x0][0x3a0] ;  /* 0x0000e800ff107b82 */ /* 0x000eec0000000a00 */
.L_x_14:
[----:B---3--:R-:W-:-:S05]  /*0a30*/  IMAD.WIDE.U32 R20, R27, 0x4, R16 ;  /* 0x000000041b147825 */ /* 0x008fca00078e0010 */
[----:B------:R-:W3:Y:S04]  /*0a40*/  LDG.E R18, desc[UR10][R20.64] ;  /* 0x0000000a14127981 */ /* 0x000ee8000c1e1900 */
[----:B------:R-:W4:Y:S01]  /*0a50*/  LDG.E R22, desc[UR10][R20.64+0x4] ;  /* 0x0000040a14167981 */ /* 0x000f22000c1e1900 */
[----:B---3--:R-:W-:Y:S01]  /*0a60*/  ISETP.NE.AND P6, PT, R18, RZ, PT ;  /* 0x000000ff1200720c */ /* 0x008fe20003fc5270 */
[----:B--2---:R-:W-:-:S12]  /*0a70*/  IMAD.WIDE.U32 R18, R27, 0x4, R14 ;  /* 0x000000041b127825 */ /* 0x004fd800078e000e */
[----:B------:R-:W2:Y:S01]  /*0a80*/  @!P6 LDG.E R23, desc[UR10][R18.64] ;  /* 0x0000000a1217e981 */ /* 0x000ea2000c1e1900 */
[----:B----4-:R-:W-:-:S03]  /*0a90*/  ISETP.NE.AND P2, PT, R22, RZ, PT ;  /* 0x000000ff1600720c */ /* 0x010fc60003f45270 */
[----:B------:R-:W3:Y:S01]  /*0aa0*/  LDG.E R22, desc[UR10][R20.64+0x8] ;  /* 0x0000080a14167981 */ /* 0x000ee2000c1e1900 */
[----:B--2---:R-:W-:Y:S02]  /*0ab0*/  @!P6 ISETP.GT.AND P4, PT, R23, R0, PT ;  /* 0x000000001700e20c */ /* 0x004fe40003f84270 */
[----:B------:R-:W-:-:S07]  /*0ac0*/  @!P6 VIMNMX R0, PT, PT, R0, R23, PT ;  /* 0x000000170000e248 */ /* 0x000fce0003fe0100 */
[----:B------:R-:W2:Y:S02]  /*0ad0*/  @!P2 LDG.E R23, desc[UR10][R18.64+0x4] ;  /* 0x0000040a1217a981 */ /* 0x000ea4000c1e1900 */
[----:B--2---:R-:W-:Y:S02]  /*0ae0*/  @!P2 ISETP.GT.AND P5, PT, R23, R0, PT ;  /* 0x000000001700a20c */ /* 0x004fe40003fa4270 */
[----:B------:R-:W-:Y:S02]  /*0af0*/  @!P2 VIMNMX R0, PT, PT, R0, R23, PT ;  /* 0x000000170000a248 */ /* 0x000fe40003fe0100 */
[----:B------:R-:W2:Y:S01]  /*0b00*/  LDG.E R23, desc[UR10][R20.64+0xc] ;  /* 0x00000c0a14177981 */ /* 0x000ea2000c1e1900 */
[----:B---3--:R-:W-:Y:S02]  /*0b10*/  ISETP.NE.AND P3, PT, R22, RZ, PT ;  /* 0x000000ff1600720c */ /* 0x008fe40003f65270 */
[----:B------:R-:W-:Y:S01]  /*0b20*/  @!P6 SEL R2, R2, R27, P4 ;  /* 0x0000001b0202e207 */ /* 0x000fe20002000000 */
[----:B------:R-:W-:-:S10]  /*0b30*/  VIADD R29, R27, 0x4 ;  /* 0x000000041b1d7836 */ /* 0x000fd40000000000 */
[----:B------:R-:W3:Y:S01]  /*0b40*/  @!P3 LDG.E R28, desc[UR10][R18.64+0x8] ;  /* 0x0000080a121cb981 */ /* 0x000ee2000c1e1900 */
[----:B--2---:R-:W-:Y:S01]  /*0b50*/  ISETP.NE.AND P4, PT, R23, RZ, PT ;  /* 0x000000ff1700720c */ /* 0x004fe20003f85270 */
[----:B------:R-:W-:-:S12]  /*0b60*/  IMAD.WIDE.U32 R22, R29, 0x4, R16 ;  /* 0x000000041d167825 */ /* 0x000fd800078e0010 */
[----:B------:R-:W2:Y:S04]  /*0b70*/  @!P4 LDG.E R19, desc[UR10][R18.64+0xc] ;  /* 0x00000c0a1213c981 */ /* 0x000ea8000c1e1900 */
[----:B------:R-:W4:Y:S01]  /*0b80*/  LDG.E R18, desc[UR10][R22.64] ;  /* 0x0000000a16127981 */ /* 0x000f22000c1e1900 */
[----:B------:R-:W-:Y:S02]  /*0b90*/  PLOP3.LUT P6, PT, PT, PT, PT, 0x80, 0x8 ;  /* 0x000000000008781c */ /* 0x000fe40003fcf070 */
[----:B------:R-:W-:Y:S02]  /*0ba0*/  @!P2 PLOP3.LUT P6, PT, P5, PT, PT, 0x80, 0x8 ;  /* 0x000000000008a81c */ /* 0x000fe40002fcf070 */
[----:B---3--:R-:W-:Y:S01]  /*0bb0*/  @!P3 ISETP.GT.AND P5, PT, R28, R0, PT ;  /* 0x000000001c00b20c */ /* 0x008fe20003fa4270 */
[----:B------:R-:W-:Y:S01]  /*0bc0*/  IMAD.WIDE.U32 R20, R29, 0x4, R14 ;  /* 0x000000041d147825 */ /* 0x000fe200078e000e */
[----:B------:R-:W-:-:S09]  /*0bd0*/  @!P3 VIMNMX R0, PT, PT, R0, R28, PT ;  /* 0x0000001c0000b248 */ /* 0x000fd20003fe0100 */
[----:B------:R-:W-:Y:S01]  /*0be0*/  @!P6 VIADD R2, R27, 0x1 ;  /* 0x000000011b02e836 */ /* 0x000fe20000000000 */
[----:B------:R-:W-:Y:S02]  /*0bf0*/  PLOP3.LUT P2, PT, PT, PT, PT, 0x80, 0x8 ;  /* 0x000000000008781c */ /* 0x000fe40003f4f070 */
[----:B------:R-:W-:Y:S02]  /*0c00*/  @!P3 PLOP3.LUT P2, PT, P5, PT, PT, 0x80, 0x8 ;  /* 0x000000000008b81c */ /* 0x000fe40002f4f070 */
[----:B----4-:R-:W-:Y:S02]  /*0c10*/  ISETP.NE.AND P6, PT, R18, RZ, PT ;  /* 0x000000ff1200720c */ /* 0x010fe40003fc5270 */
[----:B--2---:R-:W-:Y:S01]  /*0c20*/  @!P4 ISETP.GT.AND P5, PT, R19, R0, PT ;  /* 0x000000001300c20c */ /* 0x004fe20003fa4270 */
[----:B------:R-:W2:Y:S01]  /*0c30*/  LDG.E R18, desc[UR10][R22.64+0x4] ;  /* 0x0000040a16127981 */ /* 0x000ea2000c1e1900 */
[----:B------:R-:W-:-:S09]  /*0c40*/  @!P4 VIMNMX R0, PT, PT, R0, R19, PT ;  /* 0x000000130000c248 */ /* 0x000fd20003fe0100 */
[----:B------:R-:W3:Y:S01]  /*0c50*/  @!P6 LDG.E R19, desc[UR10][R20.64] ;  /* 0x0000000a1413e981 */ /* 0x000ee2000c1e1900 */
[----:B------:R-:W-:Y:S02]  /*0c60*/  PLOP3.LUT P3, PT, PT, PT, PT, 0x80, 0x8 ;  /* 0x000000000008781c */ /* 0x000fe40003f6f070 */
[----:B------:R-:W-:Y:S01]  /*0c70*/  @!P4 PLOP3.LUT P3, PT, P5, PT, PT, 0x80, 0x8 ;  /* 0x000000000008c81c */ /* 0x000fe20002f6f070 */
[----:B------:R-:W-:-:S12]  /*0c80*/  @!P2 VIADD R2, R27, 0x2 ;  /* 0x000000021b02a836 */ /* 0x000fd80000000000 */
[----:B------:R-:W-:Y:S01]  /*0c90*/  @!P3 VIADD R2, R27, 0x3 ;  /* 0x000000031b02b836 */ /* 0x000fe20000000000 */
[----:B---3--:R-:W-:-:S04]  /*0ca0*/  @!P6 ISETP.GT.AND P2, PT, R19, R0, PT ;  /* 0x000000001300e20c */ /* 0x008fc80003f44270 */
[----:B------:R-:W-:Y:S02]  /*0cb0*/  @!P6 SEL R2, R2, R29, P2 ;  /* 0x0000001d0202e207 */ /* 0x000fe40001000000 */
[----:B--2---:R-:W-:Y:S02]  /*0cc0*/  ISETP.NE.AND P2, PT, R18, RZ, PT ;  /* 0x000000ff1200720c */ /* 0x004fe40003f45270 */
[----:B------:R-:W-:Y:S01]  /*0cd0*/  @!P6 VIMNMX R0, PT, PT, R0, R19, PT ;  /* 0x000000130000e248 */ /* 0x000fe20003fe0100 */
[----:B------:R-:W2:Y:S10]  /*0ce0*/  LDG.E R18, desc[UR10][R22.64+0x8] ;  /* 0x0000080a16127981 */ /* 0x000eb4000c1e1900 */
[----:B------:R-:W3:Y:S02]  /*0cf0*/  @!P2 LDG.E R19, desc[UR10][R20.64+0x4] ;  /* 0x0000040a1413a981 */ /* 0x000ee4000c1e1900 */
[----:B---3--:R-:W-:-:S02]  /*0d00*/  @!P2 ISETP.GT.AND P5, PT, R19, R0, PT ;  /* 0x000000001300a20c */ /* 0x008fc40003fa4270 */
[----:B------:R-:W-:Y:S02]  /*0d10*/  @!P2 VIMNMX R0, PT, PT, R0, R19, PT ;  /* 0x000000130000a248 */ /* 0x000fe40003fe0100 */
[----:B------:R-:W3:Y:S01]  /*0d20*/  LDG.E R19, desc[UR10][R22.64+0xc] ;  /* 0x00000c0a16137981 */ /* 0x000ee2000c1e1900 */
[----:B--2---:R-:W-:Y:S01]  /*0d30*/  ISETP.NE.AND P3, PT, R18, RZ, PT ;  /* 0x000000ff1200720c */ /* 0x004fe20003f65270 */
[----:B------:R-:W-:-:S12]  /*0d40*/  VIADD R29, R27, 0x8 ;  /* 0x000000081b1d7836 */ /* 0x000fd80000000000 */
[----:B------:R-:W2:Y:S01]  /*0d50*/  @!P3 LDG.E R28, desc[UR10][R20.64+0x8] ;  /* 0x0000080a141cb981 */ /* 0x000ea2000c1e1900 */
[----:B---3--:R-:W-:Y:S01]  /*0d60*/  ISETP.NE.AND P4, PT, R19, RZ, PT ;  /* 0x000000ff1300720c */ /* 0x008fe20003f85270 */
[----:B------:R-:W-:Y:S01]  /*0d70*/  IMAD.WIDE.U32 R18, R29, 0x4, R16 ;  /* 0x000000041d127825 */ /* 0x000fe200078e0010 */
[----:B------:R-:W-:-:S11]  /*0d80*/  PLOP3.LUT P6, PT, PT, PT, PT, 0x80, 0x8 ;  /* 0x000000000008781c */ /* 0x000fd60003fcf070 */
[----:B------:R-:W3:Y:S04]  /*0d90*/  @!P4 LDG.E R21, desc[UR10][R20.64+0xc] ;  /* 0x00000c0a1415c981 */ /* 0x000ee8000c1e1900 */
[----:B------:R-:W4:Y:S04]  /*0da0*/  LDG.E R22, desc[UR10][R18.64+0x4] ;  /* 0x0000040a12167981 */ /* 0x000f28000c1e1900 */
[----:B------:R-:W5:Y:S01]  /*0db0*/  LDG.E R20, desc[UR10][R18.64] ;  /* 0x0000000a12147981 */ /* 0x000f62000c1e1900 */
[----:B------:R-:W-:Y:S02]  /*0dc0*/  @!P2 PLOP3.LUT P6, PT, P5, PT, PT, 0x80, 0x8 ;  /* 0x000000000008a81c */ /* 0x000fe40002fcf070 */
[----:B--2---:R-:W-:-:S02]  /*0dd0*/  @!P3 ISETP.GT.AND P5, PT, R28, R0, PT ;  /* 0x000000001c00b20c */ /* 0x004fc40003fa4270 */
[----:B------:R-:W-:Y:S02]  /*0de0*/  @!P3 VIMNMX R0, PT, PT, R0, R28, PT ;  /* 0x0000001c0000b248 */ /* 0x000fe40003fe0100 */
[----:B------:R-:W-:-:S07]  /*0df0*/  PLOP3.LUT P2, PT, PT, PT, PT, 0x80, 0x8 ;  /* 0x000000000008781c */ /* 0x000fce0003f4f070 */
[----:B------:R-:W-:Y:S01]  /*0e00*/  @!P6 VIADD R2, R27, 0x5 ;  /* 0x000000051b02e836 */ /* 0x000fe20000000000 */
[----:B------:R-:W-:Y:S02]  /*0e10*/  @!P3 PLOP3.LUT P2, PT, P5, PT, PT, 0x80, 0x8 ;  /* 0x000000000008b81c */ /* 0x000fe40002f4f070 */
[----:B---3--:R-:W-:Y:S02]  /*0e20*/  @!P4 ISETP.GT.AND P5, PT, R21, R0, PT ;  /* 0x000000001500c20c */ /* 0x008fe40003fa4270 */
[----:B------:R-:W-:Y:S02]  /*0e30*/  @!P4 VIMNMX R0, PT, PT, R0, R21, PT ;  /* 0x000000150000c248 */ /* 0x000fe40003fe0100 */
[----:B-----5:R-:W-:Y:S01]  /*0e40*/  ISETP.NE.AND P6, PT, R20, RZ, PT ;  /* 0x000000ff1400720c */ /* 0x020fe20003fc5270 */
[----:B------:R-:W-:-:S12]  /*0e50*/  IMAD.WIDE.U32 R20, R29, 0x4, R14 ;  /* 0x000000041d147825 */ /* 0x000fd800078e000e */
[----:B------:R-:W2:Y:S01]  /*0e60*/  @!P6 LDG.E R23, desc[UR10][R20.64] ;  /* 0x0000000a1417e981 */ /* 0x000ea2000c1e1900 */
[----:B------:R-:W-:Y:S02]  /*0e70*/  PLOP3.LUT P3, PT, PT, PT, PT, 0x80, 0x8 ;  /* 0x000000000008781c */ /* 0x000fe40003f6f070 */
[----:B------:R-:W-:Y:S01]  /*0e80*/  @!P4 PLOP3.LUT P3, PT, P5, PT, PT, 0x80, 0x8 ;  /* 0x000000000008c81c */ /* 0x000fe20002f6f070 */
[----:B------:R-:W-:-:S12]  /*0e90*/  @!P2 VIADD R2, R27, 0x6 ;  /* 0x000000061b02a836 */ /* 0x000fd80000000000 */
[----:B------:R-:W-:Y:S01]  /*0ea0*/  @!P3 VIADD R2, R27, 0x7 ;  /* 0x000000071b02b836 */ /* 0x000fe20000000000 */
[----:B--2---:R-:W-:-:S04]  /*0eb0*/  @!P6 ISETP.GT.AND P2, PT, R23, R0, PT ;  /* 0x000000001700e20c */ /* 0x004fc80003f44270 */
[----:B------:R-:W-:Y:S02]  /*0ec0*/  @!P6 SEL R2, R2, R29, P2 ;  /* 0x0000001d0202e207 */ /* 0x000fe40001000000 */
[----:B----4-:R-:W-:Y:S02]  /*0ed0*/  ISETP.NE.AND P2, PT, R22, RZ, PT ;  /* 0x000000ff1600720c */ /* 0x010fe40003f45270 */
[----:B------:R-:W-:Y:S01]  /*0ee0*/  @!P6 VIMNMX R0, PT, PT, R0, R23, PT ;  /* 0x000000170000e248 */ /* 0x000fe20003fe0100 */
[----:B------:R-:W2:Y:S10]  /*0ef0*/  LDG.E R22, desc[UR10][R18.64+0x8] ;  /* 0x0000080a12167981 */ /* 0x000eb4000c1e1900 */
[----:B------:R-:W3:Y:S01]  /*0f00*/  @!P2 LDG.E R23, desc[UR10][R20.64+0x4] ;  /* 0x0000040a1417a981 */ /* 0x000ee2000c1e1900 */
[----:B------:R-:W-:Y:S01]  /*0f10*/  VIADD R29, R27, 0xc ;  /* 0x0000000c1b1d7836 */ /* 0x000fe20000000000 */
[----:B---3--:R-:W-:-:S02]  /*0f20*/  @!P2 ISETP.GT.AND P5, PT, R23, R0, PT ;  /* 0x000000001700a20c */ /* 0x008fc40003fa4270 */
[----:B------:R-:W-:Y:S02]  /*0f30*/  @!P2 VIMNMX R0, PT, PT, R0, R23, PT ;  /* 0x000000170000a248 */ /* 0x000fe40003fe0100 */
[----:B------:R-:W3:Y:S01]  /*0f40*/  LDG.E R23, desc[UR10][R18.64+0xc] ;  /* 0x00000c0a12177981 */ /* 0x000ee2000c1e1900 */
[----:B--2---:R-:W-:-:S13]  /*0f50*/  ISETP.NE.AND P3, PT, R22, RZ, PT ;  /* 0x000000ff1600720c */ /* 0x004fda0003f65270 */
[----:B------:R-:W2:Y:S01]  /*0f60*/  @!P3 LDG.E R28, desc[UR10][R20.64+0x8] ;  /* 0x0000080a141cb981 */ /* 0x000ea2000c1e1900 */
[----:B---3--:R-:W-:Y:S01]  /*0f70*/  ISETP.NE.AND P4, PT, R23, RZ, PT ;  /* 0x000000ff1700720c */ /* 0x008fe20003f85270 */
[----:B------:R-:W-:-:S05]  /*0f80*/  IMAD.WIDE.U32 R22, R29, 0x4, R16 ;  /* 0x000000041d167825 */ /* 0x000fca00078e0010 */
[----:B------:R-:W3:Y:S07]  /*0f90*/  LDG.E R18, desc[UR10][R22.64] ;  /* 0x0000000a16127981 */ /* 0x000eee000c1e1900 */
[----:B------:R-:W4:Y:S01]  /*0fa0*/  @!P4 LDG.E R21, desc[UR10][R20.64+0xc] ;  /* 0x00000c0a1415c981 */ /* 0x000f22000c1e1900 */
[----:B------:R-:W-:Y:S02]  /*0fb0*/  PLOP3.LUT P6, PT, PT, PT, PT, 0x80, 0x8 ;  /* 0x000000000008781c */ /* 0x000fe40003fcf070 */
[----:B------:R-:W-:-:S02]  /*0fc0*/  @!P2 PLOP3.LUT P6, PT, P5, PT, PT, 0x80, 0x8 ;  /* 0x000000000008a81c */ /* 0x000fc40002fcf070 */
[----:B--2---:R-:W-:Y:S01]  /*0fd0*/  @!P3 ISETP.GT.AND P5, PT, R28, R0, PT ;  /* 0x000000001c00b20c */ /* 0x004fe20003fa4270 */
[----:B------:R-:W2:Y:S10]  /*0fe0*/  LDG.E R20, desc[UR10][R22.64+0x4] ;  /* 0x0000040a16147981 */ /* 0x000eb4000c1e1900 */
[----:B------:R-:W-:Y:S01]  /*0ff0*/  @!P6 VIADD R2, R27, 0x9 ;  /* 0x000000091b02e836 */ /* 0x000fe20000000000 */
[----:B------:R-:W-:-:S02]  /*1000*/  @!P3 VIMNMX R0, PT, PT, R0, R28, PT ;  /* 0x0000001c0000b248 */ /* 0x000fc40003fe0100 */
[----:B------:R-:W-:Y:S02]  /*1010*/  PLOP3.LUT P2, PT, PT, PT, PT, 0x80, 0x8 ;  /* 0x000000000008781c */ /* 0x000fe40003f4f070 */
[----:B------:R-:W-:Y:S02]  /*1020*/  @!P3 PLOP3.LUT P2, PT, P5, PT, PT, 0x80, 0x8 ;  /* 0x000000000008b81c */ /* 0x000fe40002f4f070 */
[----:B---3--:R-:W-:Y:S01]  /*1030*/  ISETP.NE.AND P6, PT, R18, RZ, PT ;  /* 0x000000ff1200720c */ /* 0x008fe20003fc5270 */
[----:B------:R-:W-:Y:S01]  /*1040*/  IMAD.WIDE.U32 R18, R29, 0x4, R14 ;  /* 0x000000041d127825 */ /* 0x000fe200078e000e */
[----:B----4-:R-:W-:Y:S02]  /*1050*/  @!P4 ISETP.GT.AND P5, PT, R21, R0, PT ;  /* 0x000000001500c20c */ /* 0x010fe40003fa4270 */
[----:B------:R-:W-:-:S09]  /*1060*/  @!P4 VIMNMX R0, PT, PT, R0, R21, PT ;  /* 0x000000150000c248 */ /* 0x000fd20003fe0100 */
[----:B------:R-:W3:Y:S01]  /*1070*/  @!P6 LDG.E R21, desc[UR10][R18.64] ;  /* 0x0000000a1215e981 */ /* 0x000ee2000c1e1900 */
[----:B------:R-:W-:Y:S02]  /*1080*/  PLOP3.LUT P3, PT, PT, PT, PT, 0x80, 0x8 ;  /* 0x000000000008781c */ /* 0x000fe40003f6f070 */
[----:B------:R-:W-:Y:S02]  /*1090*/  @!P4 PLOP3.LUT P3, PT, P5, PT, PT, 0x80, 0x8 ;  /* 0x000000000008c81c */ /* 0x000fe40002f6f070 */
[----:B--2---:R-:W-:Y:S01]  /*10a0*/  ISETP.NE.AND P5, PT, R20, RZ, PT ;  /* 0x000000ff1400720c */ /* 0x004fe20003fa5270 */
[----:B------:R-:W-:Y:S01]  /*10b0*/  @!P2 VIADD R2, R27, 0xa ;  /* 0x0000000a1b02a836 */ /* 0x000fe20000000000 */
[----:B------:R-:W2:Y:S01]  /*10c0*/  LDG.E R20, desc[UR10][R22.64+0x8] ;  /* 0x0000080a16147981 */ /* 0x000ea2000c1e1900 */
[----:B---3--:R-:W-:Y:S02]  /*10d0*/  @!P6 ISETP.GT.AND P2, PT, R21, R0, PT ;  /* 0x000000001500e20c */ /* 0x008fe40003f44270 */
[----:B------:R-:W-:-:S08]  /*10e0*/  @!P6 VIMNMX R0, PT, PT, R0, R21, PT ;  /* 0x000000150000e248 */ /* 0x000fd00003fe0100 */
[----:B------:R-:W3:Y:S01]  /*10f0*/  @!P5 LDG.E R21, desc[UR10][R18.64+0x4] ;  /* 0x0000040a1215d981 */ /* 0x000ee2000c1e1900 */
[----:B------:R-:W-:-:S05]  /*1100*/  @!P3 VIADD R2, R27, 0xb ;  /* 0x0000000b1b02b836 */ /* 0x000fca0000000000 */
[----:B------:R-:W-:Y:S02]  /*1110*/  @!P6 SEL R2, R2, R29, P2 ;  /* 0x0000001d0202e207 */ /* 0x000fe40001000000 */
[----:B---3--:R-:W-:Y:S02]  /*1120*/  @!P5 ISETP.GT.AND P6, PT, R21, R0, PT ;  /* 0x000000001500d20c */ /* 0x008fe40003fc4270 */
[----:B------:R-:W-:Y:S02]  /*1130*/  @!P5 VIMNMX R0, PT, PT, R0, R21, PT ;  /* 0x000000150000d248 */ /* 0x000fe40003fe0100 */
[----:B------:R-:W3:Y:S01]  /*1140*/  LDG.E R21, desc[UR10][R22.64+0xc] ;  /* 0x00000c0a16157981 */ /* 0x000ee2000c1e1900 */
[----:B--2---:R-:W-:Y:S02]  /*1150*/  ISETP.NE.AND P4, PT, R20, RZ, PT ;  /* 0x000000ff1400720c */ /* 0x004fe40003f85270 */
[----:B------:R-:W-:Y:S02]  /*1160*/  PLOP3.LUT P2, PT, PT, PT, PT, 0x80, 0x8 ;  /* 0x000000000008781c */ /* 0x000fe40003f4f070 */
[----:B---3--:R-:W-:-:S09]  /*1170*/  ISETP.NE.AND P3, PT, R21, RZ, PT ;  /* 0x000000ff1500720c */ /* 0x008fd20003f65270 */
[----:B------:R-:W2:Y:S04]  /*1180*/  @!P4 LDG.E R21, desc[UR10][R18.64+0x8] ;  /* 0x0000080a1215c981 */ /* 0x000ea8000c1e1900 */
[----:B------:R-:W3:Y:S01]  /*1190*/  @!P3 LDG.E R29, desc[UR10][R18.64+0xc] ;  /* 0x00000c0a121db981 */ /* 0x000ee2000c1e1900 */
[----:B------:R-:W-:Y:S02]  /*11a0*/  @!P5 PLOP3.LUT P2, PT, P6, PT, PT, 0x80, 0x8 ;  /* 0x000000000008d81c */ /* 0x000fe4000374f070 */
[----:B------:R-:W-:-:S11]  /*11b0*/  PLOP3.LUT P5, PT, PT, PT, PT, 0x80, 0x8 ;  /* 0x000000000008781c */ /* 0x000fd60003faf070 */
[----:B------:R-:W-:Y:S01]  /*11c0*/  @!P2 VIADD R2, R27, 0xd ;  /* 0x0000000d1b02a836 */ /* 0x000fe20000000000 */
[----:B------:R-:W-:Y:S02]  /*11d0*/  PLOP3.LUT P2, PT, PT, PT, PT, 0x80, 0x8 ;  /* 0x000000000008781c */ /* 0x000fe40003f4f070 */
[----:B--2---:R-:W-:Y:S02]  /*11e0*/  @!P4 ISETP.GT.AND P6, PT, R21, R0, PT ;  /* 0x000000001500c20c */ /* 0x004fe40003fc4270 */
[----:B------:R-:W-:Y:S02]  /*11f0*/  @!P4 VIMNMX R0, PT, PT, R0, R21, PT ;  /* 0x000000150000c248 */ /* 0x000fe40003fe0100 */
[----:B------:R-:W-:Y:S02]  /*1200*/  @!P4 PLOP3.LUT P2, PT, P6, PT, PT, 0x80, 0x8 ;  /* 0x000000000008c81c */ /* 0x000fe4000374f070 */
[----:B---3--:R-:W-:-:S04]  /*1210*/  @!P3 ISETP.GT.AND P6, PT, R29, R0, PT ;  /* 0x000000001d00b20c */ /* 0x008fc80003fc4270 */
[----:B------:R-:W-:-:S07]  /*1220*/  @!P3 PLOP3.LUT P5, PT, P6, PT, PT, 0x80, 0x8 ;  /* 0x000000000008b81c */ /* 0x000fce00037af070 */
[----:B------:R-:W-:-:S06]  /*1230*/  @!P2 VIADD R2, R27, 0xe ;  /* 0x0000000e1b02a836 */ /* 0x000fcc0000000000 */
[C---:B------:R-:W-:Y:S02]  /*1240*/  @!P5 VIADD R2, R27.reuse, 0xf ;  /* 0x0000000f1b02d836 */ /* 0x040fe40000000000 */
[----:B------:R-:W-:-:S05]  /*1250*/  VIADD R27, R27, 0x10 ;  /* 0x000000101b1b7836 */ /* 0x000fca0000000000 */
[----:B------:R-:W-:Y:S02]  /*1260*/  ISETP.GE.AND P2, PT, R27, R26, PT ;  /* 0x0000001a1b00720c */ /* 0x000fe40003f46270 */
[----:B------:R-:W-:-:S11]  /*1270*/  @!P3 VIMNMX R0, PT, PT, R0, R29, PT ;  /* 0x0000001d0000b248 */ /* 0x000fd60003fe0100 */
[----:B------:R-:W-:Y:S05]  /*1280*/  @!P2 BRA `(.L_x_14) ;  /* 0xfffffff400e8a947 */ /* 0x000fea000383ffff */
[----:B------:R-:W-:-:S07]  /*1290*/  IMAD.MOV.U32 R15, RZ, RZ, R8 ;  /* 0x000000ffff0f7224 */ /* 0x000fce00078e0008 */
.L_x_13:
[----:B------:R-:W-:-:S05]  /*12a0*/  IMAD.IADD R14, R8, 0x1, -R27 ;  /* 0x00000001080e7824 */ /* 0x000fca00078e0a1b */
[----:B------:R-:W-:-:S13]  /*12b0*/  ISETP.GT.AND P2, PT, R14, 0x4, PT ;  /* 0x000000040e00780c */ /* 0x000fda0003f44270 */
[----:B------:R-:W-:Y:S05]  /*12c0*/  @!P2 BRA `(.L_x_15) ;  /* 0x000000040018a947 */ /* 0x000fea0003800000 */
[----:B------:R-:W2:Y:S08]  /*12d0*/  LDC.64 R16, c[0x0][0x3a0] ;  /* 0x0000e800ff107b82 */ /* 0x000eb00000000a00 */
[----:B------:R-:W3:Y:S01]  /*12e0*/  LDC.64 R14, c[0x0][0x390] ;  /* 0x0000e400ff0e7b82 */ /* 0x000ee20000000a00 */
[----:B--2---:R-:W-:-:S05]  /*12f0*/  IMAD.WIDE.U32 R20, R27, 0x4, R16 ;  /* 0x000000041b147825 */ /* 0x004fca00078e0010 */
[----:B------:R-:W2:Y:S04]  /*1300*/  LDG.E R18, desc[UR10][R20.64] ;  /* 0x0000000a14127981 */ /* 0x000ea8000c1e1900 */
[----:B------:R-:W4:Y:S04]  /*1310*/  LDG.E R22, desc[UR10][R20.64+0x4] ;  /* 0x0000040a14167981 */ /* 0x000f28000c1e1900 */
[----:B------:R-:W5:Y:S04]  /*1320*/  LDG.E R23, desc[UR10][R20.64+0x8] ;  /* 0x0000080a14177981 */ /* 0x000f68000c1e1900 */
[----:B------:R-:W5:Y:S01]  /*1330*/  LDG.E R26, desc[UR10][R20.64+0xc] ;  /* 0x00000c0a141a7981 */ /* 0x000f62000c1e1900 */
[----:B--2---:R-:W-:Y:S01]  /*1340*/  ISETP.NE.AND P5, PT, R18, RZ, PT ;  /* 0x000000ff1200720c */ /* 0x004fe20003fa5270 */
[----:B---3--:R-:W-:-:S12]  /*1350*/  IMAD.WIDE.U32 R18, R27, 0x4, R14 ;  /* 0x000000041b127825 */ /* 0x008fd800078e000e */
[----:B------:R-:W2:Y:S01]  /*1360*/  @!P5 LDG.E R29, desc[UR10][R18.64] ;  /* 0x0000000a121dd981 */ /* 0x000ea2000c1e1900 */
[----:B----4-:R-:W-:Y:S02]  /*1370*/  ISETP.NE.AND P6, PT, R22, RZ, PT ;  /* 0x000000ff1600720c */ /* 0x010fe40003fc5270 */
[----:B-----5:R-:W-:Y:S01]  /*1380*/  ISETP.NE.AND P4, PT, R23, RZ, PT ;  /* 0x000000ff1700720c */ /* 0x020fe20003f85270 */
[----:B------:R-:W-:-:S04]  /*1390*/  VIADD R23, R27, 0x4 ;  /* 0x000000041b177836 */ /* 0x000fc80000000000 */
[----:B------:R-:W-:Y:S01]  /*13a0*/  IMAD.WIDE.U32 R16, R23, 0x4, R16 ;  /* 0x0000000417107825 */ /* 0x000fe200078e0010 */
[----:B------:R-:W-:-:S04]  /*13b0*/  ISETP.NE.AND P0, PT, R26, RZ, PT ;  /* 0x000000ff1a00720c */ /* 0x000fc80003f05270 */
[----:B------:R-:W3:Y:S04]  /*13c0*/  LDG.E R22, desc[UR10][R16.64] ;  /* 0x0000000a10167981 */ /* 0x000ee8000c1e1900 */
[----:B------:R-:W4:Y:S04]  /*13d0*/  LDG.E R26, desc[UR10][R16.64+0x4] ;  /* 0x0000040a101a7981 */ /* 0x000f28000c1e1900 */
[----:B------:R-:W5:Y:S04]  /*13e0*/  @!P4 LDG.E R21, desc[UR10][R18.64+0x8] ;  /* 0x0000080a1215c981 */ /* 0x000f68000c1e1900 */
[----:B------:R-:W5:Y:S01]  /*13f0*/  @!P0 LDG.E R20, desc[UR10][R18.64+0xc] ;  /* 0x00000c0a12148981 */ /* 0x000f62000c1e1900 */
[----:B--2---:R-:W-:-:S02]  /*1400*/  @!P5 ISETP.GT.AND P3, PT, R29, R0, PT ;  /* 0x000000001d00d20c */ /* 0x004fc40003f64270 */
[----:B------:R-:W-:Y:S02]  /*1410*/  @!P5 VIMNMX R0, PT, PT, R0, R29, PT ;  /* 0x0000001d0000d248 */ /* 0x000fe40003fe0100 */
[----:B------:R-:W2:Y:S01]  /*1420*/  @!P6 LDG.E R29, desc[UR10][R18.64+0x4] ;  /* 0x0000040a121de981 */ /* 0x000ea2000c1e1900 */
[----:B------:R-:W-:Y:S02]  /*1430*/  @!P5 SEL R2, R2, R27, P3 ;  /* 0x0000001b0202d207 */ /* 0x000fe40001800000 */
[----:B------:R-:W-:Y:S02]  /*1440*/  PLOP3.LUT P5, PT, PT, PT, PT, 0x80, 0x8 ;  /* 0x000000000008781c */ /* 0x000fe40003faf070 */
[----:B---3--:R-:W-:Y:S01]  /*1450*/  ISETP.NE.AND P2, PT, R22, RZ, PT ;  /* 0x000000ff1600720c */ /* 0x008fe20003f45270 */
[----:B------:R-:W-:Y:S01]  /*1460*/  IMAD.WIDE.U32 R14, R23, 0x4, R14 ;  /* 0x00000004170e7825 */ /* 0x000fe200078e000e */
[----:B------:R-:W3:Y:S04]  /*1470*/  LDG.E R18, desc[UR10][R16.64+0x8] ;  /* 0x0000080a10127981 */ /* 0x000ee8000c1e1900 */
[----:B------:R-:W3:Y:S01]  /*1480*/  LDG.E R22, desc[UR10][R16.64+0xc] ;  /* 0x00000c0a10167981 */ /* 0x000ee2000c1e1900 */
[----:B--2---:R-:W-:-:S04]  /*1490*/  @!P6 ISETP.GT.AND P3, PT, R29, R0, PT ;  /* 0x000000001d00e20c */ /* 0x004fc80003f64270 */
[----:B------:R-:W-:Y:S02]  /*14a0*/  @!P6 PLOP3.LUT P5, PT, P3, PT, PT, 0x80, 0x8 ;  /* 0x000000000008e81c */ /* 0x000fe40001faf070 */
[----:B----4-:R-:W-:Y:S02]  /*14b0*/  ISETP.NE.AND P3, PT, R26, RZ, PT ;  /* 0x000000ff1a00720c */ /* 0x010fe40003f65270 */
[----:B------:R-:W-:Y:S02]  /*14c0*/  @!P6 VIMNMX R0, PT, PT, R0, R29, PT ;  /* 0x0000001d0000e248 */ /* 0x000fe40003fe0100 */
[----:B------:R-:W2:Y:S09]  /*14d0*/  @!P2 LDG.E R29, desc[UR10][R14.64] ;  /* 0x0000000a0e1da981 */ /* 0x000eb2000c1e1900 */
[----:B------:R-:W4:Y:S01]  /*14e0*/  @!P3 LDG.E R19, desc[UR10][R14.64+0x4] ;  /* 0x0000040a0e13b981 */ /* 0x000f22000c1e1900 */
[----:B------:R-:W-:Y:S01]  /*14f0*/  @!P5 VIADD R2, R27, 0x1 ;  /* 0x000000011b02d836 */ /* 0x000fe20000000000 */
[----:B-----5:R-:W-:-:S02]  /*1500*/  @!P4 ISETP.GT.AND P5, PT, R21, R0, PT ;  /* 0x000000001500c20c */ /* 0x020fc40003fa4270 */
[----:B------:R-:W-:Y:S02]  /*1510*/  PLOP3.LUT P6, PT, PT, PT, PT, 0x80, 0x8 ;  /* 0x000000000008781c */ /* 0x000fe40003fcf070 */
[----:B------:R-:W-:Y:S02]  /*1520*/  @!P4 PLOP3.LUT P6, PT, P5, PT, PT, 0x80, 0x8 ;  /* 0x000000000008c81c */ /* 0x000fe40002fcf070 */
[----:B------:R-:W-:-:S04]  /*1530*/  @!P4 VIMNMX R0, PT, PT, R0, R21, PT ;  /* 0x000000150000c248 */ /* 0x000fc80003fe0100 */
[----:B------:R-:W-:-:S07]  /*1540*/  @!P0 ISETP.GT.AND P5, PT, R20, R0, PT ;  /* 0x000000001400820c */ /* 0x000fce0003fa4270 */
[----:B------:R-:W-:Y:S01]  /*1550*/  @!P6 VIADD R2, R27, 0x2 ;  /* 0x000000021b02e836 */ /* 0x000fe20000000000 */
[----:B------:R-:W-:Y:S02]  /*1560*/  PLOP3.LUT P6, PT, PT, PT, PT, 0x80, 0x8 ;  /* 0x000000000008781c */ /* 0x000fe40003fcf070 */
[----:B------:R-:W-:Y:S02]  /*1570*/  @!P0 PLOP3.LUT P6, PT, P5, PT, PT, 0x80, 0x8 ;  /* 0x000000000008881c */ /* 0x000fe40002fcf070 */
[----:B------:R-:W-:Y:S02]  /*1580*/  @!P0 VIMNMX R0, PT, PT, R0, R20, PT ;  /* 0x0000001400008248 */ /* 0x000fe40003fe0100 */
[----:B---3--:R-:W-:Y:S02]  /*1590*/  ISETP.NE.AND P5, PT, R18, RZ, PT ;  /* 0x000000ff1200720c */ /* 0x008fe40003fa5270 */
[----:B------:R-:W-:-:S07]  /*15a0*/  PLOP3.LUT P0, PT, PT, PT, PT, 0x80, 0x8 ;  /* 0x000000000008781c */ /* 0x000fce0003f0f070 */
[----:B------:R-:W-:-:S04]  /*15b0*/  @!P6 VIADD R2, R27, 0x3 ;  /* 0x000000031b02e836 */ /* 0x000fc80000000000 */
[----:B------:R-:W3:Y:S01]  /*15c0*/  @!P5 LDG.E R17, desc[UR10][R14.64+0x8] ;  /* 0x0000080a0e11d981 */ /* 0x000ee2000c1e1900 */
[----:B--2---:R-:W-:Y:S02]  /*15d0*/  @!P2 ISETP.GT.AND P4, PT, R29, R0, PT ;  /* 0x000000001d00a20c */ /* 0x004fe40003f84270 */
[----:B------:R-:W-:-:S04]  /*15e0*/  @!P2 VIMNMX R0, PT, PT, R0, R29, PT ;  /* 0x0000001d0000a248 */ /* 0x000fc80003fe0100 */
[----:B----4-:R-:W-:-:S04]  /*15f0*/  @!P3 ISETP.GT.AND P6, PT, R19, R0, PT ;  /* 0x000000001300b20c */ /* 0x010fc80003fc4270 */
[----:B------:R-:W-:Y:S02]  /*1600*/  @!P3 PLOP3.LUT P0, PT, P6, PT, PT, 0x80, 0x8 ;  /* 0x000000000008b81c */ /* 0x000fe4000370f070 */
[----:B------:R-:W-:-:S13]  /*1610*/  ISETP.NE.AND P6, PT, R22, RZ, PT ;  /* 0x000000ff1600720c */ /* 0x000fda0003fc5270 */
[----:B------:R2:W4:Y:S01]  /*1620*/  @!P6 LDG.E R21, desc[UR10][R14.64+0xc] ;  /* 0x00000c0a0e15e981 */ /* 0x000522000c1e1900 */
[----:B------:R-:W-:Y:S02]  /*1630*/  @!P3 VIMNMX R0, PT, PT, R0, R19, PT ;  /* 0x000000130000b248 */ /* 0x000fe40003fe0100 */
[----:B------:R-:W-:Y:S01]  /*1640*/  @!P2 SEL R2, R2, R23, P4 ;  /* 0x000000170202a207 */ /* 0x000fe20002000000 */
[----:B------:R-:W-:Y:S01]  /*1650*/  @!P0 VIADD R2, R23, 0x1 ;  /* 0x0000000117028836 */ /* 0x000fe20000000000 */
[----:B------:R-:W-:Y:S02]  /*1660*/  PLOP3.LUT P2, PT, PT, PT, PT, 0x80, 0x8 ;  /* 0x000000000008781c */ /* 0x000fe40003f4f070 */
[----:B---3--:R-:W-:Y:S02]  /*1670*/  @!P5 ISETP.GT.AND P4, PT, R17, R0, PT ;  /* 0x000000001100d20c */ /* 0x008fe40003f84270 */
[----:B------:R-:W-:Y:S02]  /*1680*/  @!P5 VIMNMX R0, PT, PT, R0, R17, PT ;  /* 0x000000110000d248 */ /* 0x000fe40003fe0100 */
[----:B------:R-:W-:-:S02]  /*1690*/  @!P5 PLOP3.LUT P2, PT, P4, PT, PT, 0x80, 0x8 ;  /* 0x000000000008d81c */ /* 0x000fc4000274f070 */
[----:B------:R-:W-:Y:S01]  /*16a0*/  PLOP3.LUT P4, PT, PT, PT, PT, 0x80, 0x8 ;  /* 0x000000000008781c */ /* 0x000fe20003f8f070 */
[----:B--2---:R-:W-:Y:S02]  /*16b0*/  IMAD.MOV.U32 R15, RZ, RZ, R8 ;  /* 0x000000ffff0f7224 */ /* 0x004fe400078e0008 */
[----:B------:R-:W-:-:S08]  /*16c0*/  VIADD R27, R23, 0x4 ;  /* 0x00000004171b7836 */ /* 0x000fd00000000000 */
[----:B------:R-:W-:Y:S01]  /*16d0*/  @!P2 VIADD R2, R23, 0x2 ;  /* 0x000000021702a836 */ /* 0x000fe20000000000 */
[----:B----4-:R-:W-:-:S04]  /*16e0*/  @!P6 ISETP.GT.AND P0, PT, R21, R0, PT ;  /* 0x000000001500e20c */ /* 0x010fc80003f04270 */
[----:B------:R-:W-:Y:S02]  /*16f0*/  @!P6 PLOP3.LUT P4, PT, P0, PT, PT, 0x80, 0x8 ;  /* 0x000000000008e81c */ /* 0x000fe4000078f070 */
[----:B------:R-:W-:Y:S02]  /*1700*/  PLOP3.LUT P0, PT, PT, PT, PT, 0x8, 0x80 ;  /* 0x000000000080781c */ /* 0x000fe40003f0e170 */
[----:B------:R-:W-:-:S09]  /*1710*/  @!P6 VIMNMX R0, PT, PT, R0, R21, PT ;  /* 0x000000150000e248 */ /* 0x000fd20003fe0100 */
[----:B------:R-:W-:-:S07]  /*1720*/  @!P4 VIADD R2, R23, 0x3 ;  /* 0x000000031702c836 */ /* 0x000fce0000000000 */
.L_x_15:
[----:B------:R-:W-:-:S13]  /*1730*/  ISETP.NE.OR P0, PT, R27, R8, P0 ;  /* 0x000000081b00720c */ /* 0x000fda0000705670 */
[----:B------:R-:W-:Y:S05]  /*1740*/  @!P0 BRA `(.L_x_11) ;  /* 0x0000000000908947 */ /* 0x000fea0003800000 */
.L_x_12:
[----:B-1----:R-:W-:-:S05]  /*1750*/  IMAD.WIDE.U32 R16, R27, 0x4, R12 ;  /* 0x000000041b107825 */ /* 0x002fca00078e000c */
[----:B------:R-:W2:Y:S04]  /*1760*/  LDG.E R15, desc[UR10][R16.64] ;  /* 0x0000000a100f7981 */ /* 0x000ea8000c1e1900 */
[----:B------:R-:W3:Y:S04]  /*1770*/  LDG.E R14, desc[UR10][R16.64+0x4] ;  /* 0x0000040a100e7981 */ /* 0x000ee8000c1e1900 */
[----:B------:R-:W4:Y:S04]  /*1780*/  LDG.E R18, desc[UR10][R16.64+0x8] ;  /* 0x0000080a10127981 */ /* 0x000f28000c1e1900 */
[----:B------:R-:W5:Y:S01]  /*1790*/  LDG.E R20, desc[UR10][R16.64+0xc] ;  /* 0x00000c0a10147981 */ /* 0x000f62000c1e1900 */
[----:B--2---:R-:W-:-:S02]  /*17a0*/  ISETP.NE.AND P2, PT, R15, RZ, PT ;  /* 0x000000ff0f00720c */ /* 0x004fc40003f45270 */
[----:B---3--:R-:W-:Y:S01]  /*17b0*/  ISETP.NE.AND P3, PT, R14, RZ, PT ;  /* 0x000000ff0e00720c */ /* 0x008fe20003f65270 */
[----:B0-----:R-:W-:-:S10]  /*17c0*/  IMAD.WIDE.U32 R14, R27, 0x4, R10 ;  /* 0x000000041b0e7825 */ /* 0x001fd400078e000a */
[----:B------:R-:W2:Y:S04]  /*17d0*/  @!P2 LDG.E R19, desc[UR10][R14.64] ;  /* 0x0000000a0e13a981 */ /* 0x000ea8000c1e1900 */
[----:B------:R-:W3:Y:S01]  /*17e0*/  @!P3 LDG.E R21, desc[UR10][R14.64+0x4] ;  /* 0x0000040a0e15b981 */ /* 0x000ee2000c1e1900 */
[----:B----4-:R-:W-:Y:S02]  /*17f0*/  ISETP.NE.AND P4, PT, R18, RZ, PT ;  /* 0x000000ff1200720c */ /* 0x010fe40003f85270 */
[----:B------:R-:W-:Y:S02]  /*1800*/  PLOP3.LUT P0, PT, PT, PT, PT, 0x80, 0x8 ;  /* 0x000000000008781c */ /* 0x000fe40003f0f070 */
[----:B--2---:R-:W-:Y:S02]  /*1810*/  @!P2 ISETP.GT.AND P6, PT, R19, R0, PT ;  /* 0x000000001300a20c */ /* 0x004fe40003fc4270 */
[----:B------:R-:W-:-:S07]  /*1820*/  @!P2 VIMNMX R0, PT, PT, R0, R19, PT ;  /* 0x000000130000a248 */ /* 0x000fce0003fe0100 */
[----:B------:R-:W2:Y:S01]  /*1830*/  @!P4 LDG.E R19, desc[UR10][R14.64+0x8] ;  /* 0x0000080a0e13c981 */ /* 0x000ea2000c1e1900 */
[----:B---3--:R-:W-:-:S04]  /*1840*/  @!P3 ISETP.GT.AND P5, PT, R21, R0, PT ;  /* 0x000000001500b20c */ /* 0x008fc80003fa4270 */
[----:B------:R-:W-:Y:S02]  /*1850*/  @!P3 PLOP3.LUT P0, PT, P5, PT, PT, 0x80, 0x8 ;  /* 0x000000000008b81c */ /* 0x000fe40002f0f070 */
[----:B-----5:R-:W-:-:S13]  /*1860*/  ISETP.NE.AND P5, PT, R20, RZ, PT ;  /* 0x000000ff1400720c */ /* 0x020fda0003fa5270 */
[----:B------:R-:W3:Y:S01]  /*1870*/  @!P5 LDG.E R23, desc[UR10][R14.64+0xc] ;  /* 0x00000c0a0e17d981 */ /* 0x000ee2000c1e1900 */
[----:B------:R-:W-:Y:S02]  /*1880*/  @!P3 VIMNMX R0, PT, PT, R0, R21, PT ;  /* 0x000000150000b248 */ /* 0x000fe40003fe0100 */
[----:B------:R-:W-:Y:S02]  /*1890*/  @!P2 SEL R2, R2, R27, P6 ;  /* 0x0000001b0202a207 */ /* 0x000fe40003000000 */
[----:B------:R-:W-:Y:S01]  /*18a0*/  PLOP3.LUT P2, PT, PT, PT, PT, 0x80, 0x8 ;  /* 0x000000000008781c */ /* 0x000fe20003f4f070 */
[----:B------:R-:W-:Y:S01]  /*18b0*/  @!P0 VIADD R2, R27, 0x1 ;  /* 0x000000011b028836 */ /* 0x000fe20000000000 */
[----:B------:R-:W-:Y:S02]  /*18c0*/  PLOP3.LUT P0, PT, PT, PT, PT, 0x80, 0x8 ;  /* 0x000000000008781c */ /* 0x000fe40003f0f070 */
[----:B--2---:R-:W-:Y:S02]  /*18d0*/  @!P4 ISETP.GT.AND P6, PT, R19, R0, PT ;  /* 0x000000001300c20c */ /* 0x004fe40003fc4270 */
[----:B------:R-:W-:-:S02]  /*18e0*/  @!P4 VIMNMX R0, PT, PT, R0, R19, PT ;  /* 0x000000130000c248 */ /* 0x000fc40003fe0100 */
[----:B------:R-:W-:Y:S02]  /*18f0*/  @!P4 PLOP3.LUT P2, PT, P6, PT, PT, 0x80, 0x8 ;  /* 0x000000000008c81c */ /* 0x000fe4000374f070 */
[----:B---3--:R-:W-:-:S04]  /*1900*/  @!P5 ISETP.GT.AND P6, PT, R23, R0, PT ;  /* 0x000000001700d20c */ /* 0x008fc80003fc4270 */
[----:B------:R-:W-:-:S07]  /*1910*/  @!P5 PLOP3.LUT P0, PT, P6, PT, PT, 0x80, 0x8 ;  /* 0x000000000008d81c */ /* 0x000fce000370f070 */
[----:B------:R-:W-:-:S06]  /*1920*/  @!P2 VIADD R2, R27, 0x2 ;  /* 0x000000021b02a836 */ /* 0x000fcc0000000000 */
[C---:B------:R-:W-:Y:S02]  /*1930*/  @!P0 VIADD R2, R27.reuse, 0x3 ;  /* 0x000000031b028836 */ /* 0x040fe40000000000 */
[----:B------:R-:W-:-:S05]  /*1940*/  VIADD R27, R27, 0x4 ;  /* 0x000000041b1b7836 */ /* 0x000fca0000000000 */
[----:B------:R-:W-:Y:S02]  /*1950*/  ISETP.NE.AND P0, PT, R27, R8, PT ;  /* 0x000000081b00720c */ /* 0x000fe40003f05270 */
[----:B------:R-:W-:-:S11]  /*1960*/  @!P5 VIMNMX R0, PT, PT, R0, R23, PT ;  /* 0x000000170000d248 */ /* 0x000fd60003fe0100 */
[----:B------:R-:W-:Y:S05]  /*1970*/  @P0 BRA `(.L_x_12) ;  /* 0xfffffffc00740947 */ /* 0x000fea000383ffff */
[----:B------:R-:W-:-:S07]  /*1980*/  IMAD.MOV.U32 R15, RZ, RZ, R8 ;  /* 0x000000ffff0f7224 */ /* 0x000fce00078e0008 */
.L_x_11:
[----:B------:R-:W-:-:S13]  /*1990*/  ISETP.NE.AND P2, PT, R7, RZ, PT ;  /* 0x000000ff0700720c */ /* 0x000fda0003f45270 */
[----:B------:R-:W-:Y:S05]  /*19a0*/  @!P2 BRA `(.L_x_16) ;  /* 0x000000000070a947 */ /* 0x000fea0003800000 */
[----:B0-----:R-:W0:Y:S08]  /*19b0*/  LDC.64 R10, c[0x0][0x3a0] ;  /* 0x0000e800ff0a7b82 */ /* 0x001e300000000a00 */
[----:B-1----:R-:W1:Y:S01]  /*19c0*/  LDC.64 R12, c[0x0][0x390] ;  /* 0x0000e400ff0c7b82 */ /* 0x002e620000000a00 */
[----:B0-----:R-:W-:-:S05]  /*19d0*/  IMAD.WIDE.U32 R10, R15, 0x4, R10 ;  /* 0x000000040f0a7825 */ /* 0x001fca00078e000a */
[----:B------:R-:W2:Y:S01]  /*19e0*/  LDG.E R14, desc[UR10][R10.64] ;  /* 0x0000000a0a0e7981 */ /* 0x000ea2000c1e1900 */
[----:B------:R-:W-:Y:S01]  /*19f0*/  ISETP.NE.AND P3, PT, R7, 0x1, PT ;  /* 0x000000010700780c */ /* 0x000fe20003f65270 */
[----:B-1----:R-:W-:Y:S01]  /*1a00*/  IMAD.WIDE.U32 R12, R15, 0x4, R12 ;  /* 0x000000040f0c7825 */ /* 0x002fe200078e000c */
[----:B--2---:R-:W-:-:S13]  /*1a10*/  ISETP.NE.AND P0, PT, R14, RZ, PT ;  /* 0x000000ff0e00720c */ /* 0x004fda0003f05270 */
[----:B------:R-:W-:Y:S05]  /*1a20*/  @P0 BRA `(.L_x_17) ;  /* 0x0000000000100947 */ /* 0x000fea0003800000 */
[----:B------:R-:W2:Y:S02]  /*1a30*/  LDG.E R17, desc[UR10][R12.64] ;  /* 0x0000000a0c117981 */ /* 0x000ea4000c1e1900 */
[----:B--2---:R-:W-:Y:S02]  /*1a40*/  ISETP.GT.AND P0, PT, R17, R0, PT ;  /* 0x000000001100720c */ /* 0x004fe40003f04270 */
[----:B------:R-:W-:Y:S02]  /*1a50*/  VIMNMX R0, PT, PT, R0, R17, PT ;  /* 0x0000001100007248 */ /* 0x000fe40003fe0100 */
[----:B------:R-:W-:-:S09]  /*1a60*/  SEL R2, R2, R15, P0 ;  /* 0x0000000f02027207 */ /* 0x000fd20000000000 */
.L_x_17:
[----:B------:R-:W-:Y:S05]  /*1a70*/  @!P3 BRA `(.L_x_16) ;  /* 0x00000000003cb947 */ /* 0x000fea0003800000 */
[----:B------:R-:W2:Y:S01]  /*1a80*/  LDG.E R14, desc[UR10][R10.64+0x4] ;  /* 0x0000040a0a0e7981 */ /* 0x000ea2000c1e1900 */
[----:B------:R-:W-:Y:S02]  /*1a90*/  ISETP.NE.AND P3, PT, R7, 0x2, PT ;  /* 0x000000020700780c */ /* 0x000fe40003f65270 */
[----:B--2---:R-:W-:-:S13]  /*1aa0*/  ISETP.NE.AND P0, PT, R14, RZ, PT ;  /* 0x000000ff0e00720c */ /* 0x004fda0003f05270 */
[----:B------:R-:W-:Y:S05]  /*1ab0*/  @P0 BRA `(.L_x_18) ;  /* 0x0000000000100947 */ /* 0x000fea0003800000 */
[----:B------:R-:W2:Y:S02]  /*1ac0*/  LDG.E R17, desc[UR10][R12.64+0x4] ;  /* 0x0000040a0c117981 */ /* 0x000ea4000c1e1900 */
[----:B--2---:R-:W-:Y:S02]  /*1ad0*/  ISETP.GT.AND P0, PT, R17, R0, PT ;  /* 0x000000001100720c */ /* 0x004fe40003f04270 */
[----:B------:R-:W-:-:S11]  /*1ae0*/  VIMNMX R0, PT, PT, R0, R17, PT ;  /* 0x0000001100007248 */ /* 0x000fd60003fe0100 */
[----:B------:R-:W-:-:S07]  /*1af0*/  @!P0 VIADD R2, R15, 0x1 ;  /* 0x000000010f028836 */ /* 0x000fce0000000000 */
.L_x_18:
[----:B------:R-:W-:Y:S05]  /*1b00*/  @!P3 BRA `(.L_x_16) ;  /* 0x000000000018b947 */ /* 0x000fea0003800000 */
[----:B------:R-:W2:Y:S02]  /*1b10*/  LDG.E R10, desc[UR10][R10.64+0x8] ;  /* 0x0000080a0a0a7981 */ /* 0x000ea4000c1e1900 */
[----:B--2---:R-:W-:-:S13]  /*1b20*/  ISETP.NE.AND P0, PT, R10, RZ, PT ;  /* 0x000000ff0a00720c */ /* 0x004fda0003f05270 */
[----:B------:R-:W-:Y:S05]  /*1b30*/  @P0 BRA `(.L_x_16) ;  /* 0x00000000000c0947 */ /* 0x000fea0003800000 */
[----:B------:R-:W2:Y:S02]  /*1b40*/  LDG.E R13, desc[UR10][R12.64+0x8] ;  /* 0x0000080a0c0d7981 */ /* 0x000ea4000c1e1900 */
[----:B--2---:R-:W-:-:S13]  /*1b50*/  ISETP.GT.AND P0, PT, R13, R0, PT ;  /* 0x000000000d00720c */ /* 0x004fda0003f04270 */
[----:B------:R-:W-:-:S07]  /*1b60*/  @!P0 VIADD R2, R15, 0x2 ;  /* 0x000000020f028836 */ /* 0x000fce0000000000 */
.L_x_16:
[----:B------:R-:W0:Y:S01]  /*1b70*/  LDCU.64 UR6, c[0x0][0x3a0] ;  /* 0x00007400ff0677ac */ /* 0x000e220008000a00 */
[----:B------:R-:W-:Y:S01]  /*1b80*/  IMAD.MOV.U32 R17, RZ, RZ, 0x1 ;  /* 0x00000001ff117424 */ /* 0x000fe200078e00ff */
[----:B------:R-:W2:Y:S01]  /*1b90*/  LDC.64 R20, c[0x0][0x390] ;  /* 0x0000e400ff147b82 */ /* 0x000ea20000000a00 */
[----:B------:R-:W-:Y:S01]  /*1ba0*/  IMAD.IADD R15, R25, 0x1, R2 ;  /* 0x00000001190f7824 */ /* 0x000fe200078e0202 */
[----:B------:R-:W3:Y:S01]  /*1bb0*/  LDCU UR4, c[0x0][0x380] ;  /* 0x00007000ff0477ac */ /* 0x000ee20008000800 */
[----:B------:R-:W-:Y:S02]  /*1bc0*/  IMAD.MOV.U32 R0, RZ, RZ, RZ ;  /* 0x000000ffff007224 */ /* 0x000fe400078e00ff */
[----:B0-----:R-:W-:Y:S02]  /*1bd0*/  IMAD.U32 R10, RZ, RZ, UR6 ;  /* 0x00000006ff0a7e24 */ /* 0x001fe4000f8e00ff */
[----:B------:R-:W-:Y:S02]  /*1be0*/  IMAD.U32 R11, RZ, RZ, UR7 ;  /* 0x00000007ff0b7e24 */ /* 0x000fe4000f8e00ff */
[----:B---3--:R-:W-:-:S02]  /*1bf0*/  IMAD.U32 R23, RZ, RZ, UR4 ;  /* 0x00000004ff177e24 */ /* 0x008fc4000f8e00ff */
[----:B-1----:R-:W-:-:S03]  /*1c00*/  IMAD.WIDE R12, R2, 0x4, R10 ;  /* 0x00000004020c7825 */ /* 0x002fc600078e020a */
[----:B------:R-:W-:Y:S01]  /*1c10*/  ISETP.GE.U32.AND P0, PT, R23, 0x4, PT ;  /* 0x000000041700780c */ /* 0x000fe20003f06070 */
[----:B--2---:R-:W-:Y:S01]  /*1c20*/  IMAD.WIDE R20, R15, 0x4, R20 ;  /* 0x000000040f147825 */ /* 0x004fe200078e0214 */
[----:B------:R0:W-:Y:S11]  /*1c30*/  STG.E desc[UR10][R12.64], R17 ;  /* 0x000000110c007986 */ /* 0x0001f6000c10190a */
[----:B------:R-:W-:Y:S05]  /*1c40*/  @!P0 BRA `(.L_x_19) ;  /* 0x0000000400508947 */ /* 0x000fea0003800000 */
[----:B------:R-:W-:-:S07]  /*1c50*/  IMAD.MOV.U32 R0, RZ, RZ, RZ ;  /* 0x000000ffff007224 */ /* 0x000fce00078e00ff */
.L_x_28:
[----:B-1----:R-:W1:Y:S01]  /*1c60*/  LDCU UR4, c[0x0][0x380] ;  /* 0x00007000ff0477ac */ /* 0x002e620008000800 */
[----:B------:R-:W2:Y:S01]  /*1c70*/  LDC.64 R18, c[0x0][0x388] ;  /* 0x0000e200ff127b82 */ /* 0x000ea20000000a00 */
[----:B------:R-:W3:Y:S07]  /*1c80*/  LDCU.64 UR6, c[0x0][0x3a0] ;  /* 0x00007400ff0677ac */ /* 0x000eee0008000a00 */
[----:B0-----:R-:W4:Y:S01]  /*1c90*/  LDC.64 R14, c[0x0][0x398] ;  /* 0x0000e600ff0e7b82 */ /* 0x001f220000000a00 */
[----:B-1----:R-:W-:-:S04]  /*1ca0*/  IMAD.U32 R23, RZ, RZ, UR4 ;  /* 0x00000004ff177e24 */ /* 0x002fc8000f8e00ff */
[----:B0-----:R-:W-:Y:S02]  /*1cb0*/  IMAD R13, R2, R23, R0 ;  /* 0x00000017020d7224 */ /* 0x001fe400078e0200 */
[----:B---3--:R-:W-:Y:S02]  /*1cc0*/  IMAD.U32 R10, RZ, RZ, UR6 ;  /* 0x00000006ff0a7e24 */ /* 0x008fe4000f8e00ff */
[----:B------:R-:W-:Y:S02]  /*1cd0*/  IMAD.U32 R11, RZ, RZ, UR7 ;  /* 0x00000007ff0b7e24 */ /* 0x000fe4000f8e00ff */
[----:B--2---:R-:W-:-:S04]  /*1ce0*/  IMAD.WIDE R18, R13, 0x4, R18 ;  /* 0x000000040d127825 */ /* 0x004fc800078e0212 */
[C---:B------:R-:W-:Y:S01]  /*1cf0*/  IMAD.WIDE.U32 R12, R0.reuse, 0x4, R10 ;  /* 0x00000004000c7825 */ /* 0x040fe200078e000a */
[----:B------:R-:W2:Y:S04]  /*1d00*/  LDG.E R22, desc[UR10][R18.64] ;  /* 0x0000000a12167981 */ /* 0x000ea8000c1e1900 */
[----:B------:R-:W3:Y:S01]  /*1d10*/  LDG.E R16, desc[UR10][R12.64] ;  /* 0x0000000a0c107981 */ /* 0x000ee2000c1e1900 */
[----:B----4-:R-:W-:Y:S01]  /*1d20*/  IMAD.WIDE.U32 R14, R0, 0x4, R14 ;  /* 0x00000004000e7825 */ /* 0x010fe200078e000e */
[----:B--2---:R-:W-:-:S04]  /*1d30*/  ISETP.NE.AND P0, PT, R22, RZ, PT ;  /* 0x000000ff1600720c */ /* 0x004fc80003f05270 */
[----:B---3--:R-:W-:-:S13]  /*1d40*/  ISETP.NE.OR P0, PT, R16, RZ, !P0 ;  /* 0x000000ff1000720c */ /* 0x008fda0004705670 */
[----:B------:R-:W-:Y:S05]  /*1d50*/  @P0 BRA `(.L_x_20) ;  /* 0x0000000000340947 */ /* 0x000fea0003800000 */
[----:B------:R-:W2:Y:S01]  /*1d60*/  LDG.E R27, desc[UR10][R20.64] ;  /* 0x0000000a141b7981 */ /* 0x000ea2000c1e1900 */
[----:B------:R-:W-:Y:S01]  /*1d70*/  BSSY.RECONVERGENT B0, `(.L_x_20) ;  /* 0x000000b000007945 */ /* 0x000fe20003800200 */
[----:B--2---:R-:W-:-:S13]  /*1d80*/  ISETP.NE.AND P0, PT, R27, 0x7fffffff, PT ;  /* 0x7fffffff1b00780c */ /* 0x004fda0003f05270 */
[----:B------:R-:W-:Y:S05]  /*1d90*/  @!P0 BRA `(.L_x_21) ;  /* 0x0000000000208947 */ /* 0x000fea0003800000 */
[----:B------:R-:W0:Y:S01]  /*1da0*/  LDC.64 R16, c[0x0][0x390] ;  /* 0x0000e400ff107b82 */ /* 0x000e220000000a00 */
[----:B------:R-:W-:Y:S02]  /*1db0*/  IMAD.IADD R29, R22, 0x1, R27 ;  /* 0x00000001161d7824 */ /* 0x000fe400078e021b */
[----:B------:R-:W-:-:S04]  /*1dc0*/  IMAD.IADD R27, R25, 0x1, R0 ;  /* 0x00000001191b7824 */ /* 0x000fc800078e0200 */
[----:B0-----:R-:W-:-:S05]  /*1dd0*/  IMAD.WIDE R16, R27, 0x4, R16 ;  /* 0x000000041b107825 */ /* 0x001fca00078e0210 */
[----:B------:R-:W2:Y:S02]  /*1de0*/  LDG.E R22, desc[UR10][R16.64] ;  /* 0x0000000a10167981 */ /* 0x000ea4000c1e1900 */
[----:B--2---:R-:W-:-:S13]  /*1df0*/  ISETP.GE.AND P0, PT, R29, R22, PT ;  /* 0x000000161d00720c */ /* 0x004fda0003f06270 */
[----:B------:R0:W-:Y:S04]  /*1e00*/  @!P0 STG.E desc[UR10][R16.64], R29 ;  /* 0x0000001d10008986 */ /* 0x0001e8000c10190a */
[----:B------:R0:W-:Y:S02]  /*1e10*/  @!P0 STG.E desc[UR10][R14.64], R29 ;  /* 0x0000001d0e008986 */ /* 0x0001e4000c10190a */
.L_x_21:
[----:B------:R-:W-:Y:S05]  /*1e20*/  BSYNC.RECONVERGENT B0 ;  /* 0x0000000000007941 */ /* 0x000fea0003800200 */
.L_x_20:
[----:B------:R-:W2:Y:S01]  /*1e30*/  LDG.E R26, desc[UR10][R18.64+0x4] ;  /* 0x0000040a121a7981 */ /* 0x000ea2000c1e1900 */
[----:B------:R-:W1:Y:S03]  /*1e40*/  LDCU.64 UR4, c[0x0][0x390] ;  /* 0x00007200ff0477ac */ /* 0x000e660008000a00 */
[----:B0-----:R-:W3:Y:S01]  /*1e50*/  LDG.E R16, desc[UR10][R12.64+0x4] ;  /* 0x0000040a0c107981 */ /* 0x001ee2000c1e1900 */
[----:B------:R-:W-:-:S04]  /*1e60*/  IADD3 R17, P3, PT, R25, R0, RZ ;  /* 0x0000000019117210 */ /* 0x000fc80007f7e0ff */
[----:B------:R-:W-:Y:S02]  /*1e70*/  LEA.HI.X.SX32 R22, R25, RZ, 0x1, P3 ;  /* 0x000000ff19167211 */ /* 0x000fe400018f0eff */
[----:B--2---:R-:W-:-:S04]  /*1e80*/  ISETP.NE.AND P0, PT, R26, RZ, PT ;  /* 0x000000ff1a00720c */ /* 0x004fc80003f05270 */
[----:B---3--:R-:W-:Y:S02]  /*1e90*/  ISETP.NE.OR P0, PT, R16, RZ, !P0 ;  /* 0x000000ff1000720c */ /* 0x008fe40004705670 */
[----:B-1----:R-:W-:-:S04]  /*1ea0*/  LEA R16, P3, R17, UR4, 0x2 ;  /* 0x0000000411107c11 */ /* 0x002fc8000f8610ff */
[----:B------:R-:W-:-:S07]  /*1eb0*/  LEA.HI.X R17, R17, UR5, R22, 0x2, P3 ;  /* 0x0000000511117c11 */ /* 0x000fce00098f1416 */
[----:B------:R-:W-:Y:S05]  /*1ec0*/  @P0 BRA `(.L_x_22) ;  /* 0x0000000000280947 */ /* 0x000fea0003800000 */
[----:B------:R-:W2:Y:S01]  /*1ed0*/  LDG.E R27, desc[UR10][R20.64] ;  /* 0x0000000a141b7981 */ /* 0x000ea2000c1e1900 */
[----:B------:R-:W-:Y:S01]  /*1ee0*/  BSSY.RECONVERGENT B0, `(.L_x_22) ;  /* 0x0000008000007945 */ /* 0x000fe20003800200 */
[----:B--2---:R-:W-:-:S13]  /*1ef0*/  ISETP.NE.AND P0, PT, R27, 0x7fffffff, PT ;  /* 0x7fffffff1b00780c */ /* 0x004fda0003f05270 */
[----:B------:R-:W-:Y:S05]  /*1f00*/  @!P0 BRA `(.L_x_23) ;  /* 0x0000000000148947 */ /* 0x000fea0003800000 */
[----:B------:R-:W2:Y:S01]  /*1f10*/  LDG.E R22, desc[UR10][R16.64+0x4] ;  /* 0x0000040a10167981 */ /* 0x000ea2000c1e1900 */
[----:B------:R-:W-:-:S05]  /*1f20*/  IMAD.IADD R27, R26, 0x1, R27 ;  /* 0x000000011a1b7824 */ /* 0x000fca00078e021b */
[----:B--2---:R-:W-:-:S13]  /*1f30*/  ISETP.GE.AND P0, PT, R27, R22, PT ;  /* 0x000000161b00720c */ /* 0x004fda0003f06270 */
[----:B------:R0:W-:Y:S04]  /*1f40*/  @!P0 STG.E desc[UR10][R16.64+0x4], R27 ;  /* 0x0000041b10008986 */ /* 0x0001e8000c10190a */
[----:B------:R0:W-:Y:S02]  /*1f50*/  @!P0 STG.E desc[UR10][R14.64+0x4], R27 ;  /* 0x0000041b0e008986 */ /* 0x0001e4000c10190a */
.L_x_23:
[----:B------:R-:W-:Y:S05]  /*1f60*/  BSYNC.RECONVERGENT B0 ;  /* 0x0000000000007941 */ /* 0x000fea0003800200 */
.L_x_22:
[----:B------:R-:W2:Y:S04]  /*1f70*/  LDG.E R26, desc[UR10][R18.64+0x8] ;  /* 0x0000080a121a7981 */ /* 0x000ea8000c1e1900 */
[----:B------:R-:W3:Y:S01]  /*1f80*/  LDG.E R22, desc[UR10][R12.64+0x8] ;  /* 0x0000080a0c167981 */ /* 0x000ee2000c1e1900 */
[----:B--2---:R-:W-:-:S04]  /*1f90*/  ISETP.NE.AND P0, PT, R26, RZ, PT ;  /* 0x000000ff1a00720c */ /* 0x004fc80003f05270 */
[----:B---3--:R-:W-:-:S13]  /*1fa0*/  ISETP.NE.OR P0, PT, R22, RZ, !P0 ;  /* 0x000000ff1600720c */ /* 0x008fda0004705670 */
[----:B------:R-:W-:Y:S05]  /*1fb0*/  @P0 BRA `(.L_x_24) ;  /* 0x0000000000280947 */ /* 0x000fea0003800000 */
[----:B0-----:R-:W2:Y:S01]  /*1fc0*/  LDG.E R27, desc[UR10][R20.64] ;  /* 0x0000000a141b7981 */ /* 0x001ea2000c1e1900 */
        /* <DEDUP_REMOVED lines=8> */
.L_x_25:
[----:B------:R-:W-:Y:S05]  /*2050*/  BSYNC.RECONVERGENT B0 ;  /* 0x0000000000007941 */ /* 0x000fea0003800200 */
.L_x_24:
[----:B------:R-:W2:Y:S04]  /*2060*/  LDG.E R18, desc[UR10][R18.64+0xc] ;  /* 0x00000c0a12127981 */ /* 0x000ea8000c1e1900 */
[----:B------:R-:W3:Y:S01]  /*2070*/  LDG.E R12, desc[UR10][R12.64+0xc] ;  /* 0x00000c0a0c0c7981 */ /* 0x000ee2000c1e1900 */
[----:B--2---:R-:W-:-:S04]  /*2080*/  ISETP.NE.AND P0, PT, R18, RZ, PT ;  /* 0x000000ff1200720c */ /* 0x004fc80003f05270 */
[----:B---3--:R-:W-:-:S13]  /*2090*/  ISETP.NE.OR P0, PT, R12, RZ, !P0 ;  /* 0x000000ff0c00720c */ /* 0x008fda0004705670 */
        /* <DEDUP_REMOVED lines=10> */
.L_x_27:
[----:B------:R-:W-:Y:S05]  /*2140*/  BSYNC.RECONVERGENT B0 ;  /* 0x0000000000007941 */ /* 0x000fea0003800200 */
.L_x_26:
[----:B------:R-:W-:-:S05]  /*2150*/  VIADD R0, R0, 0x4 ;  /* 0x0000000400007836 */ /* 0x000fca0000000000 */
[----:B------:R-:W-:-:S13]  /*2160*/  ISETP.NE.AND P0, PT, R0, R8, PT ;  /* 0x000000080000720c */ /* 0x000fda0003f05270 */
[----:B------:R-:W-:Y:S05]  /*2170*/  @P0 BRA `(.L_x_28) ;  /* 0xfffffff800b80947 */ /* 0x000fea000383ffff */
[----:B------:R-:W-:-:S07]  /*2180*/  IMAD.MOV.U32 R0, RZ, RZ, R8 ;  /* 0x000000ffff007224 */ /* 0x000fce00078e0008 */
.L_x_19:
[----:B------:R-:W-:Y:S05]  /*2190*/  @!P2 BRA `(.L_x_29) ;  /* 0x0000000000fca947 */ /* 0x000fea0003800000 */
[----:B01----:R-:W0:Y:S01]  /*21a0*/  LDC.64 R12, c[0x0][0x388] ;  /* 0x0000e200ff0c7b82 */ /* 0x003e220000000a00 */
[----:B------:R-:W-:Y:S02]  /*21b0*/  IMAD R15, R2, R23, R0 ;  /* 0x00000017020f7224 */ /* 0x000fe400078e0200 */
[----:B------:R-:W-:-:S05]  /*21c0*/  IMAD.WIDE.U32 R16, R0, 0x4, R10 ;  /* 0x0000000400107825 */ /* 0x000fca00078e000a */
[----:B------:R-:W2:Y:S01]  /*21d0*/  LDG.E R14, desc[UR10][R16.64] ;  /* 0x0000000a100e7981 */ /* 0x000ea2000c1e1900 */
[----:B------:R-:W1:Y:S01]  /*21e0*/  LDC.64 R10, c[0x0][0x398] ;  /* 0x0000e600ff0a7b82 */ /* 0x000e620000000a00 */
[----:B0-----:R-:W-:-:S05]  /*21f0*/  IMAD.WIDE R12, R15, 0x4, R12 ;  /* 0x000000040f0c7825 */ /* 0x001fca00078e020c */
[----:B------:R-:W3:Y:S01]  /*2200*/  LDG.E R2, desc[UR10][R12.64] ;  /* 0x0000000a0c027981 */ /* 0x000ee2000c1e1900 */
[----:B------:R-:W-:Y:S01]  /*2210*/  ISETP.NE.AND P2, PT, R7, 0x1, PT ;  /* 0x000000010700780c */ /* 0x000fe20003f45270 */
[----:B-1----:R-:W-:Y:S01]  /*2220*/  IMAD.WIDE.U32 R10, R0, 0x4, R10 ;  /* 0x00000004000a7825 */ /* 0x002fe200078e000a */
[----:B---3--:R-:W-:-:S04]  /*2230*/  ISETP.NE.AND P0, PT, R2, RZ, PT ;  /* 0x000000ff0200720c */ /* 0x008fc80003f05270 */
[----:B--2---:R-:W-:-:S13]  /*2240*/  ISETP.NE.OR P0, PT, R14, RZ, !P0 ;  /* 0x000000ff0e00720c */ /* 0x004fda0004705670 */
[----:B------:R-:W-:Y:S05]  /*2250*/  @P0 BRA `(.L_x_30) ;  /* 0x0000000000340947 */ /* 0x000fea0003800000 */
[----:B------:R-:W2:Y:S01]  /*2260*/  LDG.E R27, desc[UR10][R20.64] ;  /* 0x0000000a141b7981 */ /* 0x000ea2000c1e1900 */
[----:B------:R-:W-:Y:S01]  /*2270*/  BSSY.RECONVERGENT B0, `(.L_x_30) ;  /* 0x000000b000007945 */ /* 0x000fe20003800200 */
[----:B--2---:R-:W-:-:S13]  /*2280*/  ISETP.NE.AND P0, PT, R27, 0x7fffffff, PT ;  /* 0x7fffffff1b00780c */ /* 0x004fda0003f05270 */
[----:B------:R-:W-:Y:S05]  /*2290*/  @!P0 BRA `(.L_x_31) ;  /* 0x0000000000208947 */ /* 0x000fea0003800000 */
[----:B------:R-:W0:Y:S01]  /*22a0*/  LDC.64 R14, c[0x0][0x390] ;  /* 0x0000e400ff0e7b82 */ /* 0x000e220000000a00 */
[----:B------:R-:W-:-:S04]  /*22b0*/  IMAD.IADD R19, R25, 0x1, R0 ;  /* 0x0000000119137824 */ /* 0x000fc800078e0200 */
[----:B0-----:R-:W-:-:S05]  /*22c0*/  IMAD.WIDE R14, R19, 0x4, R14 ;  /* 0x00000004130e7825 */ /* 0x001fca00078e020e */
[----:B------:R-:W2:Y:S01]  /*22d0*/  LDG.E R18, desc[UR10][R14.64] ;  /* 0x0000000a0e127981 */ /* 0x000ea2000c1e1900 */
[----:B------:R-:W-:-:S05]  /*22e0*/  IMAD.IADD R27, R2, 0x1, R27 ;  /* 0x00000001021b7824 */ /* 0x000fca00078e021b */
[----:B--2---:R-:W-:-:S13]  /*22f0*/  ISETP.GE.AND P0, PT, R27, R18, PT ;  /* 0x000000121b00720c */ /* 0x004fda0003f06270 */
[----:B------:R0:W-:Y:S04]  /*2300*/  @!P0 STG.E desc[UR10][R14.64], R27 ;  /* 0x0000001b0e008986 */ /* 0x0001e8000c10190a */
[----:B------:R0:W-:Y:S02]  /*2310*/  @!P0 STG.E desc[UR10][R10.64], R27 ;  /* 0x0000001b0a008986 */ /* 0x0001e4000c10190a */
.L_x_31:
[----:B------:R-:W-:Y:S05]  /*2320*/  BSYNC.RECONVERGENT B0 ;  /* 0x0000000000007941 */ /* 0x000fea0003800200 */
.L_x_30:
[----:B------:R-:W-:Y:S04]  /*2330*/  BSSY.RECONVERGENT B0, `(.L_x_29) ;  /* 0x0000025000007945 */ /* 0x000fe80003800200 */
[----:B------:R-:W-:Y:S05]  /*2340*/  @!P2 BRA `(.L_x_32) ;  /* 0x00000000008ca947 */ /* 0x000fea0003800000 */
[----:B------:R-:W2:Y:S01]  /*2350*/  LDG.E R18, desc[UR10][R12.64+0x4] ;  /* 0x0000040a0c127981 */ /* 0x000ea2000c1e1900 */
[----:B------:R-:W1:Y:S03]  /*2360*/  LDCU.64 UR4, c[0x0][0x390] ;  /* 0x00007200ff0477ac */ /* 0x000e660008000a00 */
[----:B------:R-:W3:Y:S01]  /*2370*/  LDG.E R2, desc[UR10][R16.64+0x4] ;  /* 0x0000040a10027981 */ /* 0x000ee2000c1e1900 */
[----:B------:R-:W-:Y:S02]  /*2380*/  IADD3 R0, P2, PT, R25, R0, RZ ;  /* 0x0000000019007210 */ /* 0x000fe40007f5e0ff */
[----:B------:R-:W-:Y:S02]  /*2390*/  ISETP.NE.AND P3, PT, R7, 0x2, PT ;  /* 0x000000020700780c */ /* 0x000fe40003f65270 */
[----:B0-----:R-:W-:Y:S02]  /*23a0*/  LEA.HI.X.SX32 R15, R25, RZ, 0x1, P2 ;  /* 0x000000ff190f7211 */ /* 0x001fe400010f0eff */
[----:B-1----:R-:W-:-:S04]  /*23b0*/  LEA R14, P2, R0, UR4, 0x2 ;  /* 0x00000004000e7c11 */ /* 0x002fc8000f8410ff */
[----:B------:R-:W-:Y:S02]  /*23c0*/  LEA.HI.X R15, R0, UR5, R15, 0x2, P2 ;  /* 0x00000005000f7c11 */ /* 0x000fe400090f140f */
        /* <DEDUP_REMOVED lines=12> */
.L_x_34:
[----:B------:R-:W-:Y:S05]  /*2490*/  BSYNC.RECONVERGENT B1 ;  /* 0x0000000000017941 */ /* 0x000fea0003800200 */
.L_x_33:
[----:B------:R-:W-:Y:S05]  /*24a0*/  @!P3 BRA `(.L_x_32) ;  /* 0x000000000034b947 */ /* 0x000fea0003800000 */
[----:B------:R-:W2:Y:S04]  /*24b0*/  LDG.E R12, desc[UR10][R12.64+0x8] ;  /* 0x0000080a0c0c7981 */ /* 0x000ea8000c1e1900 */
[----:B------:R-:W3:Y:S01]  /*24c0*/  LDG.E R16, desc[UR10][R16.64+0x8] ;  /* 0x0000080a10107981 */ /* 0x000ee2000c1e1900 */
[----:B--2---:R-:W-:-:S04]  /*24d0*/  ISETP.NE.AND P0, PT, R12, RZ, PT ;  /* 0x000000ff0c00720c */ /* 0x004fc80003f05270 */
[----:B---3--:R-:W-:-:S13]  /*24e0*/  ISETP.NE.OR P0, PT, R16, RZ, !P0 ;  /* 0x000000ff1000720c */ /* 0x008fda0004705670 */
[----:B------:R-:W-:Y:S05]  /*24f0*/  @P0 BRA `(.L_x_32) ;  /* 0x0000000000200947 */ /* 0x000fea0003800000 */
[----:B------:R-:W2:Y:S02]  /*2500*/  LDG.E R21, desc[UR10][R20.64] ;  /* 0x0000000a14157981 */ /* 0x000ea4000c1e1900 */
[----:B--2---:R-:W-:-:S13]  /*2510*/  ISETP.NE.AND P0, PT, R21, 0x7fffffff, PT ;  /* 0x7fffffff1500780c */ /* 0x004fda0003f05270 */
[----:B------:R-:W-:Y:S05]  /*2520*/  @!P0 BRA `(.L_x_32) ;  /* 0x0000000000148947 */ /* 0x000fea0003800000 */
[----:B------:R-:W2:Y:S01]  /*2530*/  LDG.E R0, desc[UR10][R14.64+0x8] ;  /* 0x0000080a0e007981 */ /* 0x000ea2000c1e1900 */
[----:B------:R-:W-:-:S05]  /*2540*/  IMAD.IADD R21, R12, 0x1, R21 ;  /* 0x000000010c157824 */ /* 0x000fca00078e0215 */
[----:B--2---:R-:W-:-:S13]  /*2550*/  ISETP.GE.AND P0, PT, R21, R0, PT ;  /* 0x000000001500720c */ /* 0x004fda0003f06270 */
[----:B------:R1:W-:Y:S04]  /*2560*/  @!P0 STG.E desc[UR10][R14.64+0x8], R21 ;  /* 0x000008150e008986 */ /* 0x0003e8000c10190a */
[----:B------:R1:W-:Y:S02]  /*2570*/  @!P0 STG.E desc[UR10][R10.64+0x8], R21 ;  /* 0x000008150a008986 */ /* 0x0003e4000c10190a */
.L_x_32:
[----:B------:R-:W-:Y:S05]  /*2580*/  BSYNC.RECONVERGENT B0 ;  /* 0x0000000000007941 */ /* 0x000fea0003800200 */
.L_x_29:
[----:B01----:R-:W-:-:S05]  /*2590*/  VIADD R11, R23, 0xfffffffe ;  /* 0xfffffffe170b7836 */ /* 0x003fca0000000000 */
[C---:B------:R-:W-:Y:S01]  /*25a0*/  ISETP.NE.AND P0, PT, R24.reuse, R11, PT ;  /* 0x0000000b1800720c */ /* 0x040fe20003f05270 */
[----:B------:R-:W-:-:S12]  /*25b0*/  VIADD R24, R24, 0x1 ;  /* 0x0000000118187836 */ /* 0x000fd80000000000 */
[----:B------:R-:W-:Y:S05]  /*25c0*/  @P0 BRA `(.L_x_35) ;  /* 0xffffffe000c40947 */ /* 0x000fea000383ffff */
[----:B------:R-:W-:-:S05]  /*25d0*/  IMAD.IADD R4, R3, 0x1, R4 ;  /* 0x0000000103047824 */ /* 0x000fca00078e0204 */
[----:B------:R-:W-:-:S13]  /*25e0*/  ISETP.GE.AND P0, PT, R4, R23, PT ;  /* 0x000000170400720c */ /* 0x000fda0003f06270 */
[----:B------:R-:W-:Y:S05]  /*25f0*/  @!P0 BRA `(.L_x_36) ;  /* 0xffffffd800dc8947 */ /* 0x000fea000383ffff */
[----:B------:R-:W-:Y:S05]  /*2600*/  EXIT ;  /* 0x000000000000794d */ /* 0x000fea0003800000 */
.L_x_5:
[----:B------:R-:W-:-:S13]  /*2610*/  ISETP.NE.AND P0, PT, R11, 0x1, PT ;  /* 0x000000010b00780c */ /* 0x000fda0003f05270 */
[----:B------:R-:W-:Y:S05]  /*2620*/  @!P0 BRA `(.L_x_37) ;  /* 0x0000000000208947 */ /* 0x000fea0003800000 */
[----:B------:R-:W1:Y:S02]  /*2630*/  LDC.64 R8, c[0x0][0x390] ;  /* 0x0000e400ff087b82 */ /* 0x000e640000000a00 */
.L_x_38:
[--C-:B------:R-:W-:Y:S02]  /*2640*/  IMAD R7, R11, R4, R4.reuse ;  /* 0x000000040b077224 */ /* 0x100fe400078e0204 */
[----:B------:R-:W-:Y:S02]  /*2650*/  IMAD.IADD R4, R3, 0x1, R4 ;  /* 0x0000000103047824 */ /* 0x000fe400078e0204 */
[----:B-1----:R-:W-:-:S03]  /*2660*/  IMAD.WIDE R6, R7, 0x4, R8 ;  /* 0x0000000407067825 */ /* 0x002fc600078e0208 */
[----:B------:R-:W-:Y:S02]  /*2670*/  ISETP.GE.AND P0, PT, R4, R11, PT ;  /* 0x0000000b0400720c */ /* 0x000fe40003f06270 */
[----:B0-----:R2:W-:Y:S11]  /*2680*/  STG.E desc[UR10][R6.64], RZ ;  /* 0x000000ff06007986 */ /* 0x0015f6000c10190a */
[----:B--2---:R-:W-:Y:S05]  /*2690*/  @!P0 BRA `(.L_x_38) ;  /* 0xfffffffc00e88947 */ /* 0x004fea000383ffff */
[----:B------:R-:W-:Y:S05]  /*26a0*/  EXIT ;  /* 0x000000000000794d */ /* 0x000fea0003800000 */
.L_x_37:
[----:B------:R-:W1:Y:S01]  /*26b0*/  LDC.64 R6, c[0x0][0x3a0] ;  /* 0x0000e800ff067b82 */ /* 0x000e620000000a00 */
[----:B------:R-:W-:-:S07]  /*26c0*/  IMAD.MOV.U32 R5, RZ, RZ, 0x7fffffff ;  /* 0x7fffffffff057424 */ /* 0x000fce00078e00ff */
[----:B------:R-:W2:Y:S08]  /*26d0*/  LDC.64 R8, c[0x0][0x398] ;  /* 0x0000e600ff087b82 */ /* 0x000eb00000000a00 */
[----:B------:R-:W3:Y:S02]  /*26e0*/  LDC.64 R14, c[0x0][0x390] ;  /* 0x0000e400ff0e7b82 */ /* 0x000ee40000000a00 */
.L_x_39:
[C---:B---3--:R-:W-:Y:S01]  /*26f0*/  IMAD.WIDE R10, R4.reuse, 0x4, R14 ;  /* 0x00000004040a7825 */ /* 0x048fe200078e020e */
[----:B01----:R4:W-:Y:S04]  /*2700*/  STG.E desc[UR10][R6.64], RZ ;  /* 0x000000ff06007986 */ /* 0x0039e8000c10190a */
[----:B--2---:R4:W-:Y:S01]  /*2710*/  STG.E desc[UR10][R8.64], R5 ;  /* 0x0000000508007986 */ /* 0x0049e2000c10190a */
[----:B------:R-:W-:-:S03]  /*2720*/  IMAD.WIDE R12, R4, 0x4, R10 ;  /* 0x00000004040c7825 */ /* 0x000fc600078e020a */
[----:B------:R4:W-:Y:S01]  /*2730*/  STG.E desc[UR10][R10.64], R5 ;  /* 0x000000050a007986 */ /* 0x0009e2000c10190a */
[----:B------:R-:W-:-:S03]  /*2740*/  IMAD.IADD R4, R3, 0x1, R4 ;  /* 0x0000000103047824 */ /* 0x000fc600078e0204 */
[----:B------:R4:W-:Y:S02]  /*2750*/  STG.E desc[UR10][R12.64], RZ ;  /* 0x000000ff0c007986 */ /* 0x0009e4000c10190a */
[----:B------:R-:W-:-:S13]  /*2760*/  ISETP.GE.AND P0, PT, R4, 0x1, PT ;  /* 0x000000010400780c */ /* 0x000fda0003f06270 */
[----:B----4-:R-:W-:Y:S05]  /*2770*/  @!P0 BRA `(.L_x_39) ;  /* 0xfffffffc00dc8947 */ /* 0x010fea000383ffff */
[----:B------:R-:W-:Y:S05]  /*2780*/  EXIT ;  /* 0x000000000000794d */ /* 0x000fea0003800000 */
.L_x_40:
        /* <DEDUP_REMOVED lines=15> */
.L_x_74:


//--------------------- .text._Z29print_adjacency_matrix_kerneliPi --------------------------
	.section	.text._Z29print_adjacency_matrix_kerneliPi,"ax",@progbits
	.align	128
        .global         _Z29print_adjacency_matrix_kerneliPi
        .type           _Z29print_adjacency_matrix_kerneliPi,@function
        .size           _Z29print_adjacency_matrix_kerneliPi,(.L_x_75 - _Z29print_adjacency_matrix_kerneliPi)
        .other          _Z29print_adjacency_matrix_kerneliPi,@"STO_CUDA_ENTRY STV_DEFAULT"
_Z29print_adjacency_matrix_kerneliPi:
.text._Z29print_adjacency_matrix_kerneliPi:
[----:B------:R-:W0:Y:S01]  /*0000*/  LDC R1, c[0x0][0x37c] ;  /* 0x0000df00ff017b82 */ /* 0x000e220000000800 */
[----:B------:R-:W1:Y:S01]  /*0010*/  S2R R17, SR_TID.X ;  /* 0x0000000000117919 */ /* 0x000e620000002100 */
[----:B------:R-:W2:Y:S06]  /*0020*/  LDCU UR5, c[0x0][0x2fc] ;  /* 0x00005f80ff0577ac */ /* 0x000eac0008000800 */
[----:B------:R-:W1:Y:S01]  /*0030*/  S2UR UR6, SR_CTAID.X ;  /* 0x00000000000679c3 */ /* 0x000e620000002500 */
[----:B0-----:R-:W-:Y:S01]  /*0040*/  VIADD R1, R1, 0xfffffff8 ;  /* 0xfffffff801017836 */ /* 0x001fe20000000000 */
[----:B------:R-:W0:Y:S01]  /*0050*/  LDCU UR7, c[0x0][0x380] ;  /* 0x00007000ff0777ac */ /* 0x000e220008000800 */
[----:B------:R-:W3:Y:S05]  /*0060*/  LDCU UR4, c[0x0][0x2f8] ;  /* 0x00005f00ff0477ac */ /* 0x000eea0008000800 */
[----:B------:R-:W1:Y:S01]  /*0070*/  LDC R18, c[0x0][0x360] ;  /* 0x0000d800ff127b82 */ /* 0x000e620000000800 */
[----:B---3--:R-:W-:-:S05]  /*0080*/  IADD3 R2, P1, PT, R1, UR4, RZ ;  /* 0x0000000401027c10 */ /* 0x008fca000ff3e0ff */
[----:B--2---:R-:W-:Y:S02]  /*0090*/  IMAD.X R16, RZ, RZ, UR5, P1 ;  /* 0x00000005ff107e24 */ /* 0x004fe400088e06ff */
[----:B-1----:R-:W-:-:S05]  /*00a0*/  IMAD R17, R18, UR6, R17 ;  /* 0x0000000612117c24 */ /* 0x002fca000f8e0211 */
[----:B0-----:R-:W-:-:S13]  /*00b0*/  ISETP.GE.AND P0, PT, R17, UR7, PT ;  /* 0x0000000711007c0c */ /* 0x001fda000bf06270 */
[----:B------:R-:W-:Y:S05]  /*00c0*/  @P0 EXIT ;  /* 0x000000000000094d */ /* 0x000fea0003800000 */
[----:B------:R-:W0:Y:S01]  /*00d0*/  LDCU UR4, c[0x0][0x370] ;  /* 0x00006e00ff0477ac */ /* 0x000e220008000800 */
[----:B------:R-:W1:Y:S01]  /*00e0*/  LDCU.64 UR36, c[0x0][0x358] ;  /* 0x00006b00ff2477ac */ /* 0x000e620008000a00 */
[----:B------:R-:W2:Y:S01]  /*00f0*/  LDCU UR38, c[0x0][0x380] ;  /* 0x00007000ff2677ac */ /* 0x000ea20008000800 */
[----:B0-----:R-:W-:-:S07]  /*0100*/  IMAD R18, R18, UR4, RZ ;  /* 0x0000000412127c24 */ /* 0x001fce000f8e02ff */
.L_x_42:
[----:B------:R-:W0:Y:S01]  /*0110*/  LDC.64 R8, c[0x0][0x388] ;  /* 0x0000e200ff087b82 */ /* 0x000e220000000a00 */
[----:B------:R-:W-:Y:S01]  /*0120*/  MOV R0, 0x48 ;  /* 0x0000004800007802 */ /* 0x000fe20000000f00 */
[----:B------:R-:W3:Y:S01]  /*0130*/  LDCU.64 UR4, c[0x4][0x40] ;  /* 0x01000800ff0477ac */ /* 0x000ee20008000a00 */
[----:B0-----:R-:W-:-:S06]  /*0140*/  IMAD.WIDE R8, R17, 0x4, R8 ;  /* 0x0000000411087825 */ /* 0x001fcc00078e0208 */
[----:B-1----:R-:W4:Y:S01]  /*0150*/  LDG.E R8, desc[UR36][R8.64] ;  /* 0x0000002408087981 */ /* 0x002f22000c1e1900 */
[----:B------:R0:W1:Y:S01]  /*0160*/  LDC.64 R10, c[0x4][R0] ;  /* 0x01000000000a7b82 */ /* 0x0000620000000a00 */
[----:B------:R-:W-:Y:S01]  /*0170*/  IADD3 R17, PT, PT, R18, R17, RZ ;  /* 0x0000001112117210 */ /* 0x000fe20007ffe0ff */
[----:B---3--:R-:W-:Y:S01]  /*0180*/  IMAD.U32 R4, RZ, RZ, UR4 ;  /* 0x00000004ff047e24 */ /* 0x008fe2000f8e00ff */
[----:B------:R-:W-:Y:S01]  /*0190*/  MOV R5, UR5 ;  /* 0x0000000500057c02 */ /* 0x000fe20008000f00 */
[----:B------:R-:W-:Y:S01]  /*01a0*/  IMAD.MOV.U32 R6, RZ, RZ, R2 ;  /* 0x000000ffff067224 */ /* 0x000fe200078e0002 */
[----:B--2---:R-:W-:Y:S02]  /*01b0*/  ISETP.GE.AND P0, PT, R17, UR38, PT ;  /* 0x0000002611007c0c */ /* 0x004fe4000bf06270 */
[----:B------:R-:W-:Y:S02]  /*01c0*/  MOV R7, R16 ;  /* 0x0000001000077202 */ /* 0x000fe40000000f00 */
[----:B------:R-:W-:Y:S01]  /*01d0*/  P2R R19, PR, RZ, 0x1 ;  /* 0x00000001ff137803 */ /* 0x000fe20000000000 */
[----:B-1--4-:R0:W-:Y:S08]  /*01e0*/  STL [R1], R8 ;  /* 0x0000000801007387 */ /* 0x0121f00000100800 */
[----:B------:R-:W-:-:S07]  /*01f0*/  LEPC R20, `(.L_x_41) ;  /* 0x000000001014794e */ /* 0x000fce0000000000 */
[----:B0-----:R-:W-:Y:S05]  /*0200*/  CALL.ABS.NOINC R10 ;  /* 0x000000000a007343 */ /* 0x001fea0003c00000 */
.L_x_41:
[----:B------:R-:W-:-:S13]  /*0210*/  ISETP.NE.AND P6, PT, R19, RZ, PT ;  /* 0x000000ff1300720c */ /* 0x000fda0003fc5270 */
[----:B------:R-:W-:Y:S05]  /*0220*/  @!P6 BRA `(.L_x_42) ;  /* 0xfffffffc00b8e947 */ /* 0x000fea000383ffff */
[----:B------:R-:W-:Y:S05]  /*0230*/  EXIT ;  /* 0x000000000000794d */ /* 0x000fea0003800000 */
.L_x_43:
        /* <DEDUP_REMOVED lines=12> */
.L_x_75:


//--------------------- .text._Z28generate_random_graph_kerneliPiP17curandStateXORWOWS_ --------------------------
	.section	.text._Z28generate_random_graph_kerneliPiP17curandStateXORWOWS_,"ax",@progbits
	.align	128
        .global         _Z28generate_random_graph_kerneliPiP17curandStateXORWOWS_
        .type           _Z28generate_random_graph_kerneliPiP17curandStateXORWOWS_,@function
        .size           _Z28generate_random_graph_kerneliPiP17curandStateXORWOWS_,(.L_x_76 - _Z28generate_random_graph_kerneliPiP17curandStateXORWOWS_)
        .other          _Z28generate_random_graph_kerneliPiP17curandStateXORWOWS_,@"STO_CUDA_ENTRY STV_DEFAULT"
_Z28generate_random_graph_kerneliPiP17curandStateXORWOWS_:
.text._Z28generate_random_graph_kerneliPiP17curandStateXORWOWS_:
[----:B------:R-:W-:Y:S01]  /*0000*/  LDC R1, c[0x0][0x37c] ;  /* 0x0000df00ff017b82 */ /* 0x000fe20000000800 */
[----:B------:R-:W0:Y:S07]  /*0010*/  S2R R3, SR_TID.X ;  /* 0x0000000000037919 */ /* 0x000e2e0000002100 */
[----:B------:R-:W0:Y:S01]  /*0020*/  S2UR UR6, SR_CTAID.X ;  /* 0x00000000000679c3 */ /* 0x000e220000002500 */
[----:B------:R-:W1:Y:S01]  /*0030*/  LDCU.64 UR4, c[0x0][0x358] ;  /* 0x00006b00ff0477ac */ /* 0x000e620008000a00 */
[----:B------:R-:W2:Y:S06]  /*0040*/  LDCU UR8, c[0x0][0x380] ;  /* 0x00007000ff0877ac */ /* 0x000eac0008000800 */
[----:B------:R-:W0:Y:S08]  /*0050*/  LDC R0, c[0x0][0x360] ;  /* 0x0000d800ff007b82 */ /* 0x000e300000000800 */
[----:B------:R-:W3:Y:S08]  /*0060*/  LDC.64 R22, c[0x0][0x390] ;  /* 0x0000e400ff167b82 */ /* 0x000ef00000000a00 */
[----:B------:R-:W4:Y:S01]  /*0070*/  LDC R25, c[0x0][0x380] ;  /* 0x0000e000ff197b82 */ /* 0x000f220000000800 */
[----:B0-----:R-:W-:-:S04]  /*0080*/  IMAD R12, R0, UR6, R3 ;  /* 0x00000006000c7c24 */ /* 0x001fc8000f8e0203 */
[----:B---3--:R-:W-:-:S05]  /*0090*/  IMAD.WIDE R22, R12, 0x30, R22 ;  /* 0x000000300c167825 */ /* 0x008fca00078e0216 */
[----:B-1----:R-:W3:Y:S04]  /*00a0*/  LDG.E.64 R16, desc[UR4][R22.64] ;  /* 0x0000000416107981 */ /* 0x002ee8000c1e1b00 */
[----:B------:R-:W5:Y:S04]  /*00b0*/  LDG.E.64 R10, desc[UR4][R22.64+0x10] ;  /* 0x00001004160a7981 */ /* 0x000f68000c1e1b00 */
[----:B------:R-:W2:Y:S04]  /*00c0*/  LDG.E.64 R6, desc[UR4][R22.64+0x8] ;  /* 0x0000080416067981 */ /* 0x000ea8000c1e1b00 */
[----:B------:R-:W2:Y:S04]  /*00d0*/  LDG.E.64 R4, desc[UR4][R22.64+0x18] ;  /* 0x0000180416047981 */ /* 0x000ea8000c1e1b00 */
[----:B------:R-:W2:Y:S04]  /*00e0*/  LDG.E.64 R2, desc[UR4][R22.64+0x28] ;  /* 0x0000280416027981 */ /* 0x000ea8000c1e1b00 */
[----:B------:R-:W2:Y:S01]  /*00f0*/  LDG.E R13, desc[UR4][R22.64+0x20] ;  /* 0x00002004160d7981 */ /* 0x000ea2000c1e1900 */
[----:B----4-:R-:W-:-:S04]  /*0100*/  ISETP.GE.AND P0, PT, R25, 0x1, PT ;  /* 0x000000011900780c */ /* 0x010fc80003f06270 */
[----:B------:R-:W-:Y:S02]  /*0110*/  ISETP.GE.OR P0, PT, R12, R25, !P0 ;  /* 0x000000190c00720c */ /* 0x000fe40004706670 */
[----:B---3--:R-:W-:Y:S02]  /*0120*/  SHF.R.U32.HI R8, RZ, 0x2, R17 ;  /* 0x00000002ff087819 */ /* 0x008fe40000011611 */
[----:B------:R-:W-:Y:S02]  /*0130*/  IADD3 R16, PT, PT, R16, 0x587c5, RZ ;  /* 0x000587c510107810 */ /* 0x000fe40007ffe0ff */
[----:B------:R-:W-:Y:S01]  /*0140*/  LOP3.LUT R8, R8, R17, RZ, 0x3c, !PT ;  /* 0x0000001108087212 */ /* 0x000fe200078e3cff */
[----:B-----5:R-:W-:Y:S01]  /*0150*/  IMAD.SHL.U32 R14, R11, 0x10, RZ ;  /* 0x000000100b0e7824 */ /* 0x020fe200078e00ff */
[----:B------:R-:W-:Y:S01]  /*0160*/  MOV R19, R10 ;  /* 0x0000000a00137202 */ /* 0x000fe20000000f00 */
[----:B------:R-:W-:Y:S01]  /*0170*/  IMAD.MOV.U32 R17, RZ, RZ, 0x2f800000 ;  /* 0x2f800000ff117424 */ /* 0x000fe200078e00ff */
[----:B--2---:R-:W-:Y:S01]  /*0180*/  MOV R18, R7 ;  /* 0x0000000700127202 */ /* 0x004fe20000000f00 */
[----:B------:R-:W-:-:S05]  /*0190*/  IMAD.SHL.U32 R9, R8, 0x2, RZ ;  /* 0x0000000208097824 */ /* 0x000fca00078e00ff */
[----:B------:R-:W-:-:S04]  /*01a0*/  LOP3.LUT R9, R11, R14, R9, 0x96, !PT ;  /* 0x0000000e0b097212 */ /* 0x000fc800078e9609 */
[----:B------:R-:W-:-:S05]  /*01b0*/  LOP3.LUT R15, R9, R8, RZ, 0x3c, !PT ;  /* 0x00000008090f7212 */ /* 0x000fca00078e3cff */
[----:B------:R-:W-:-:S05]  /*01c0*/  IMAD.IADD R8, R15, 0x1, R16 ;  /* 0x000000010f087824 */ /* 0x000fca00078e0210 */
[----:B------:R-:W-:Y:S02]  /*01d0*/  I2FP.F32.U32 R14, R8 ;  /* 0x00000008000e7245 */ /* 0x000fe40000201000 */
[----:B------:R-:W0:Y:S03]  /*01e0*/  LDC.64 R8, c[0x0][0x398] ;  /* 0x0000e600ff087b82 */ /* 0x000e260000000a00 */
[----:B------:R-:W-:Y:S01]  /*01f0*/  FFMA R14, R14, R17, 1.1641532182693481445e-10 ;  /* 0x2f0000000e0e7423 */ /* 0x000fe20000000011 */
[----:B------:R-:W-:-:S03]  /*0200*/  IMAD.MOV.U32 R17, RZ, RZ, R6 ;  /* 0x000000ffff117224 */ /* 0x000fc600078e0006 */
[----:B------:R-:W-:Y:S01]  /*0210*/  FMUL R20, R14, 10 ;  /* 0x412000000e147820 */ /* 0x000fe20000400000 */
[----:B------:R-:W-:-:S05]  /*0220*/  IMAD.MOV.U32 R14, RZ, RZ, R11 ;  /* 0x000000ffff0e7224 */ /* 0x000fca00078e000b */
[----:B------:R-:W1:Y:S01]  /*0230*/  F2I.TRUNC.NTZ R20, R20 ;  /* 0x0000001400147305 */ /* 0x000e62000020f100 */
[----:B0-----:R-:W-:-:S04]  /*0240*/  IMAD.WIDE R8, R12, 0x4, R8 ;  /* 0x000000040c087825 */ /* 0x001fc800078e0208 */
[----:B-1----:R-:W-:-:S05]  /*0250*/  VIADD R21, R20, 0x1 ;  /* 0x0000000114157836 */ /* 0x002fca0000000000 */
[----:B------:R0:W-:Y:S04]  /*0260*/  STG.E desc[UR4][R8.64], R21 ;  /* 0x0000001508007986 */ /* 0x0001e8000c101904 */
[----:B------:R0:W-:Y:S04]  /*0270*/  STG.E.64 desc[UR4][R22.64], R16 ;  /* 0x0000001016007986 */ /* 0x0001e8000c101b04 */
[----:B------:R0:W-:Y:S04]  /*0280*/  STG.E.64 desc[UR4][R22.64+0x8], R18 ;  /* 0x0000081216007986 */ /* 0x0001e8000c101b04 */
[----:B------:R0:W-:Y:S04]  /*0290*/  STG.E.64 desc[UR4][R22.64+0x10], R14 ;  /* 0x0000100e16007986 */ /* 0x0001e8000c101b04 */
[----:B------:R0:W-:Y:S04]  /*02a0*/  STG.E.64 desc[UR4][R22.64+0x18], R4 ;  /* 0x0000180416007986 */ /* 0x0001e8000c101b04 */
[----:B------:R0:W-:Y:S04]  /*02b0*/  STG.E.64 desc[UR4][R22.64+0x28], R2 ;  /* 0x0000280216007986 */ /* 0x0001e8000c101b04 */
[----:B------:R0:W-:Y:S01]  /*02c0*/  STG.E desc[UR4][R22.64+0x20], R13 ;  /* 0x0000200d16007986 */ /* 0x0001e2000c101904 */
[----:B------:R-:W-:Y:S05]  /*02d0*/  @P0 EXIT ;  /* 0x000000000000094d */ /* 0x000fea0003800000 */
[----:B0-----:R-:W-:-:S07]  /*02e0*/  IMAD.MOV.U32 R2, RZ, RZ, R12 ;  /* 0x000000ffff027224 */ /* 0x001fce00078e000c */
.L_x_62:
[----:B0-----:R-:W0:Y:S01]  /*02f0*/  LDCU UR6, c[0x0][0x380] ;  /* 0x00007000ff0677ac */ /* 0x001e220008000800 */
[----:B------:R-:W-:Y:S01]  /*0300*/  IMAD.MOV.U32 R3, RZ, RZ, RZ ;  /* 0x000000ffff037224 */ /* 0x000fe200078e00ff */
[----:B0-----:R-:W-:-:S04]  /*0310*/  MOV R10, UR6 ;  /* 0x00000006000a7c02 */ /* 0x001fc80008000f00 */
[----:B------:R-:W-:-:S13]  /*0320*/  ISETP.GE.U32.AND P0, PT, R10, 0x4, PT ;  /* 0x000000040a00780c */ /* 0x000fda0003f06070 */
[----:B-12---:R-:W-:Y:S05]  /*0330*/  @!P0 BRA `(.L_x_44) ;  /* 0x0000000800e48947 */ /* 0x006fea0003800000 */
[----:B------:R-:W0:Y:S01]  /*0340*/  LDC.64 R6, c[0x0][0x388] ;  /* 0x0000e200ff067b82 */ /* 0x000e220000000a00 */
[----:B------:R-:W-:Y:S01]  /*0350*/  IMAD R4, R2, R10, RZ ;  /* 0x0000000a02047224 */ /* 0x000fe200078e02ff */
[----:B------:R-:W-:Y:S01]  /*0360*/  LOP3.LUT R3, R10, 0x7ffffffc, RZ, 0xc0, !PT ;  /* 0x7ffffffc0a037812 */ /* 0x000fe200078ec0ff */
[----:B------:R-:W-:Y:S02]  /*0370*/  VIADD R5, R2, 0xffffffff ;  /* 0xffffffff02057836 */ /* 0x000fe40000000000 */
[----:B0-----:R-:W-:-:S03]  /*0380*/  IMAD.WIDE R6, R4, 0x4, R6 ;  /* 0x0000000404067825 */ /* 0x001fc600078e0206 */
[----:B------:R-:W-:Y:S01]  /*0390*/  IADD3 R26, P0, PT, R6, 0x8, RZ ;  /* 0x00000008061a7810 */ /* 0x000fe20007f1e0ff */
[----:B------:R-:W-:-:S03]  /*03a0*/  IMAD.MOV.U32 R6, RZ, RZ, 0x1 ;  /* 0x00000001ff067424 */ /* 0x000fc600078e00ff */
[----:B------:R-:W-:Y:S01]  /*03b0*/  IADD3.X R27, PT, PT, RZ, R7, RZ, P0, !PT ;  /* 0x00000007ff1b7210 */ /* 0x000fe200007fe4ff */
[----:B------:R-:W-:-:S08]  /*03c0*/  IMAD.MOV R7, RZ, RZ, -R3 ;  /* 0x000000ffff077224 */ /* 0x000fd000078e0a03 */
.L_x_53:
[----:B------:R-:W-:Y:S01]  /*03d0*/  ISETP.NE.AND P0, PT, R5, -0x1, PT ;  /* 0xffffffff0500780c */ /* 0x000fe20003f05270 */
[----:B------:R-:W-:Y:S01]  /*03e0*/  BSSY.RECONVERGENT B0, `(.L_x_45) ;  /* 0x0000026000007945 */ /* 0x000fe20003800200 */
[----:B0-----:R-:W-:Y:S02]  /*03f0*/  HFMA2 R15, -RZ, RZ, 0, 0 ;  /* 0x00000000ff0f7431 */ /* 0x001fe400000001ff */
[----:B------:R-:W-:-:S09]  /*0400*/  IMAD.MOV.U32 R13, RZ, RZ, R2 ;  /* 0x000000ffff0d7224 */ /* 0x000fd200078e0002 */
[----:B-1----:R-:W-:Y:S05]  /*0410*/  @!P0 BRA `(.L_x_46) ;  /* 0x0000000000888947 */ /* 0x002fea0003800000 */
[----:B------:R-:W2:Y:S04]  /*0420*/  LDG.E.64 R16, desc[UR4][R22.64] ;  /* 0x0000000416107981 */ /* 0x000ea8000c1e1b00 */
[----:B------:R-:W3:Y:S04]  /*0430*/  LDG.E.64 R10, desc[UR4][R22.64+0x10] ;  /* 0x00001004160a7981 */ /* 0x000ee8000c1e1b00 */
[----:B------:R-:W4:Y:S04]  /*0440*/  LDG.E.64 R12, desc[UR4][R22.64+0x8] ;  /* 0x00000804160c7981 */ /* 0x000f28000c1e1b00 */
[----:B------:R-:W5:Y:S04]  /*0450*/  LDG.E.64 R14, desc[UR4][R22.64+0x18] ;  /* 0x00001804160e7981 */ /* 0x000f68000c1e1b00 */
[----:B------:R-:W5:Y:S04]  /*0460*/  LDG.E.64 R28, desc[UR4][R22.64+0x28] ;  /* 0x00002804161c7981 */ /* 0x000f68000c1e1b00 */
[----:B------:R-:W5:Y:S01]  /*0470*/  LDG.E R24, desc[UR4][R22.64+0x20] ;  /* 0x0000200416187981 */ /* 0x000f62000c1e1900 */
[----:B--2---:R-:W-:Y:S01]  /*0480*/  SHF.R.U32.HI R18, RZ, 0x2, R17 ;  /* 0x00000002ff127819 */ /* 0x004fe20000011611 */
[----:B------:R-:W-:-:S03]  /*0490*/  VIADD R16, R16, 0x587c5 ;  /* 0x000587c510107836 */ /* 0x000fc60000000000 */
[----:B------:R-:W-:Y:S01]  /*04a0*/  LOP3.LUT R18, R18, R17, RZ, 0x3c, !PT ;  /* 0x0000001112127212 */ /* 0x000fe200078e3cff */
[----:B---3--:R-:W-:Y:S02]  /*04b0*/  IMAD.SHL.U32 R20, R11, 0x10, RZ ;  /* 0x000000100b147824 */ /* 0x008fe400078e00ff */
[----:B------:R-:W-:Y:S01]  /*04c0*/  IMAD.MOV.U32 R19, RZ, RZ, R10 ;  /* 0x000000ffff137224 */ /* 0x000fe200078e000a */
[----:B------:R-:W-:-:S04]  /*04d0*/  SHF.L.U32 R17, R18, 0x1, RZ ;  /* 0x0000000112117819 */ /* 0x000fc800000006ff */
[----:B------:R-:W-:Y:S01]  /*04e0*/  LOP3.LUT R17, R11, R20, R17, 0x96, !PT ;  /* 0x000000140b117212 */ /* 0x000fe200078e9611 */
[----:B------:R-:W-:Y:S02]  /*04f0*/  IMAD.MOV.U32 R20, RZ, RZ, R11 ;  /* 0x000000ffff147224 */ /* 0x000fe400078e000b */
[----:B------:R-:W0:Y:S01]  /*0500*/  LDC.64 R10, c[0x0][0x388] ;  /* 0x0000e200ff0a7b82 */ /* 0x000e220000000a00 */
[----:B------:R-:W-:Y:S02]  /*0510*/  LOP3.LUT R21, R17, R18, RZ, 0x3c, !PT ;  /* 0x0000001211157212 */ /* 0x000fe400078e3cff */
[----:B------:R-:W-:-:S03]  /*0520*/  MOV R18, 0x2f800000 ;  /* 0x2f80000000127802 */ /* 0x000fc60000000f00 */
[----:B------:R-:W-:-:S05]  /*0530*/  IMAD.IADD R17, R21, 0x1, R16 ;  /* 0x0000000115117824 */ /* 0x000fca00078e0210 */
[----:B------:R-:W-:-:S05]  /*0540*/  I2FP.F32.U32 R17, R17 ;  /* 0x0000001100117245 */ /* 0x000fca0000201000 */
[----:B------:R-:W-:Y:S01]  /*0550*/  FFMA R25, R17, R18, 1.1641532182693481445e-10 ;  /* 0x2f00000011197423 */ /* 0x000fe20000000012 */
[----:B----4-:R-:W-:Y:S01]  /*0560*/  IMAD.MOV.U32 R17, RZ, RZ, R12 ;  /* 0x000000ffff117224 */ /* 0x010fe200078e000c */
[----:B------:R-:W-:-:S04]  /*0570*/  MOV R18, R13 ;  /* 0x0000000d00127202 */ /* 0x000fc80000000f00 */
[----:B------:R-:W1:Y:S02]  /*0580*/  F2I.TRUNC.NTZ R25, R25 ;  /* 0x0000001900197305 */ /* 0x000e64000020f100 */
[----:B-1----:R-:W-:Y:S04]  /*0590*/  STG.E desc[UR4][R8.64], R25 ;  /* 0x0000001908007986 */ /* 0x002fe8000c101904 */
[----:B------:R-:W-:Y:S04]  /*05a0*/  STG.E.64 desc[UR4][R22.64], R16 ;  /* 0x0000001016007986 */ /* 0x000fe8000c101b04 */
[----:B------:R-:W-:Y:S04]  /*05b0*/  STG.E.64 desc[UR4][R22.64+0x8], R18 ;  /* 0x0000081216007986 */ /* 0x000fe8000c101b04 */
[----:B------:R-:W-:Y:S04]  /*05c0*/  STG.E.64 desc[UR4][R22.64+0x10], R20 ;  /* 0x0000101416007986 */ /* 0x000fe8000c101b04 */
[----:B-----5:R1:W-:Y:S04]  /*05d0*/  STG.E.64 desc[UR4][R22.64+0x18], R14 ;  /* 0x0000180e16007986 */ /* 0x0203e8000c101b04 */
[----:B------:R2:W-:Y:S04]  /*05e0*/  STG.E.64 desc[UR4][R22.64+0x28], R28 ;  /* 0x0000281c16007986 */ /* 0x0005e8000c101b04 */
[----:B------:R2:W-:Y:S04]  /*05f0*/  STG.E desc[UR4][R22.64+0x20], R24 ;  /* 0x0000201816007986 */ /* 0x0005e8000c101904 */
[----:B-1----:R-:W3:Y:S01]  /*0600*/  LDG.E R15, desc[UR4][R8.64] ;  /* 0x00000004080f7981 */ /* 0x002ee2000c1e1900 */
[----:B0-----:R-:W-:-:S04]  /*0610*/  IMAD.WIDE R10, R4, 0x4, R10 ;  /* 0x00000004040a7825 */ /* 0x001fc800078e020a */
[----:B------:R-:W-:Y:S01]  /*0620*/  VIADD R13, R6, 0xffffffff ;  /* 0xffffffff060d7836 */ /* 0x000fe20000000000 */
[----:B---3--:R2:W-:Y:S06]  /*0630*/  STG.E desc[UR4][R10.64], R15 ;  /* 0x0000000f0a007986 */ /* 0x0085ec000c101904 */
.L_x_46:
[----:B------:R-:W-:Y:S05]  /*0640*/  BSYNC.RECONVERGENT B0 ;  /* 0x0000000000007941 */ /* 0x000fea0003800200 */
.L_x_45:
[----:B--2---:R-:W0:Y:S01]  /*0650*/  LDC.64 R24, c[0x0][0x388] ;  /* 0x0000e200ff187b82 */ /* 0x004e220000000a00 */
[----:B------:R-:W-:Y:S01]  /*0660*/  MOV R10, UR8 ;  /* 0x00000008000a7c02 */ /* 0x000fe20008000f00 */
[----:B------:R-:W-:Y:S01]  /*0670*/  BSSY.RECONVERGENT B0, `(.L_x_47) ;  /* 0x0000028000007945 */ /* 0x000fe20003800200 */
[----:B------:R-:W-:Y:S01]  /*0680*/  ISETP.NE.AND P0, PT, R5, RZ, PT ;  /* 0x000000ff0500720c */ /* 0x000fe20003f05270 */
[----:B------:R-:W-:Y:S02]  /*0690*/  IMAD.MOV.U32 R14, RZ, RZ, RZ ;  /* 0x000000ffff0e7224 */ /* 0x000fe400078e00ff */
[--C-:B------:R-:W-:Y:S02]  /*06a0*/  IMAD R13, R13, R10, R2.reuse ;  /* 0x0000000a0d0d7224 */ /* 0x100fe400078e0202 */
[----:B------:R-:W-:Y:S02]  /*06b0*/  IMAD.MOV.U32 R11, RZ, RZ, R2 ;  /* 0x000000ffff0b7224 */ /* 0x000fe400078e0002 */
[----:B0-----:R-:W-:-:S05]  /*06c0*/  IMAD.WIDE R12, R13, 0x4, R24 ;  /* 0x000000040d0c7825 */ /* 0x001fca00078e0218 */
[----:B------:R0:W-:Y:S01]  /*06d0*/  STG.E desc[UR4][R12.64], R15 ;  /* 0x0000000f0c007986 */ /* 0x0001e2000c101904 */
[----:B------:R-:W-:Y:S05]  /*06e0*/  @!P0 BRA `(.L_x_48) ;  /* 0x0000000000808947 */ /* 0x000fea0003800000 */
[----:B------:R-:W2:Y:S04]  /*06f0*/  LDG.E.64 R20, desc[UR4][R22.64] ;  /* 0x0000000416147981 */ /* 0x000ea8000c1e1b00 */
[----:B0-----:R-:W3:Y:S01]  /*0700*/  LDG.E.64 R12, desc[UR4][R22.64+0x10] ;  /* 0x00001004160c7981 */ /* 0x001ee2000c1e1b00 */
[----:B------:R-:W-:-:S03]  /*0710*/  IMAD.MOV.U32 R18, RZ, RZ, 0x2f800000 ;  /* 0x2f800000ff127424 */ /* 0x000fc600078e00ff */
[----:B------:R-:W4:Y:S01]  /*0720*/  LDG.E.64 R28, desc[UR4][R22.64+0x28] ;  /* 0x00002804161c7981 */ /* 0x000f22000c1e1b00 */
[----:B--2---:R-:W-:Y:S01]  /*0730*/  SHF.R.U32.HI R14, RZ, 0x2, R21 ;  /* 0x00000002ff0e7819 */ /* 0x004fe20000011615 */
[----:B------:R-:W-:-:S03]  /*0740*/  VIADD R20, R20, 0x587c5 ;  /* 0x000587c514147836 */ /* 0x000fc60000000000 */
[----:B------:R-:W-:Y:S02]  /*0750*/  LOP3.LUT R14, R14, R21, RZ, 0x3c, !PT ;  /* 0x000000150e0e7212 */ /* 0x000fe400078e3cff */
[----:B---3--:R-:W-:-:S03]  /*0760*/  SHF.L.U32 R16, R13, 0x4, RZ ;  /* 0x000000040d107819 */ /* 0x008fc600000006ff */
[----:B------:R-:W-:-:S05]  /*0770*/  IMAD.SHL.U32 R11, R14, 0x2, RZ ;  /* 0x000000020e0b7824 */ /* 0x000fca00078e00ff */
[----:B------:R-:W-:Y:S02]  /*0780*/  LOP3.LUT R11, R13, R16, R11, 0x96, !PT ;  /* 0x000000100d0b7212 */ /* 0x000fe400078e960b */
[----:B------:R-:W2:Y:S02]  /*0790*/  LDG.E.64 R16, desc[UR4][R22.64+0x18] ;  /* 0x0000180416107981 */ /* 0x000ea4000c1e1b00 */
[----:B------:R-:W-:Y:S02]  /*07a0*/  LOP3.LUT R19, R11, R14, RZ, 0x3c, !PT ;  /* 0x0000000e0b137212 */ /* 0x000fe400078e3cff */
[----:B------:R-:W3:Y:S02]  /*07b0*/  LDG.E.64 R14, desc[UR4][R22.64+0x8] ;  /* 0x00000804160e7981 */ /* 0x000ee4000c1e1b00 */
[----:B------:R-:W-:-:S04]  /*07c0*/  IADD3 R11, PT, PT, R19, R20, RZ ;  /* 0x00000014130b7210 */ /* 0x000fc80007ffe0ff */
[----:B------:R-:W-:-:S05]  /*07d0*/  I2FP.F32.U32 R11, R11 ;  /* 0x0000000b000b7245 */ /* 0x000fca0000201000 */
[----:B------:R-:W-:Y:S02]  /*07e0*/  FFMA R18, R11, R18, 1.1641532182693481445e-10 ;  /* 0x2f0000000b127423 */ /* 0x000fe40000000012 */
[----:B------:R-:W5:Y:S04]  /*07f0*/  LDG.E R11, desc[UR4][R22.64+0x20] ;  /* 0x00002004160b7981 */ /* 0x000f68000c1e1900 */
[----:B------:R-:W0:Y:S02]  /*0800*/  F2I.TRUNC.NTZ R18, R18 ;  /* 0x0000001200127305 */ /* 0x000e24000020f100 */
[----:B0-----:R0:W-:Y:S04]  /*0810*/  STG.E desc[UR4][R8.64], R18 ;  /* 0x0000001208007986 */ /* 0x0011e8000c101904 */
[----:B----4-:R-:W-:Y:S01]  /*0820*/  STG.E.64 desc[UR4][R22.64+0x28], R28 ;  /* 0x0000281c16007986 */ /* 0x010fe2000c101b04 */
[----:B0-----:R-:W-:-:S05]  /*0830*/  IMAD.MOV.U32 R18, RZ, RZ, R13 ;  /* 0x000000ffff127224 */ /* 0x001fca00078e000d */
[----:B------:R-:W-:Y:S01]  /*0840*/  STG.E.64 desc[UR4][R22.64+0x10], R18 ;  /* 0x0000101216007986 */ /* 0x000fe2000c101b04 */
[----:B---3--:R-:W-:-:S05]  /*0850*/  IMAD.MOV.U32 R21, RZ, RZ, R14 ;  /* 0x000000ffff157224 */ /* 0x008fca00078e000e */
[----:B------:R0:W-:Y:S04]  /*0860*/  STG.E.64 desc[UR4][R22.64], R20 ;  /* 0x0000001416007986 */ /* 0x0001e8000c101b04 */
[----:B--2---:R-:W-:Y:S04]  /*0870*/  STG.E.64 desc[UR4][R22.64+0x18], R16 ;  /* 0x0000181016007986 */ /* 0x004fe8000c101b04 */
[----:B-----5:R1:W-:Y:S01]  /*0880*/  STG.E desc[UR4][R22.64+0x20], R11 ;  /* 0x0000200b16007986 */ /* 0x0203e2000c101904 */
[----:B0-----:R-:W-:Y:S01]  /*0890*/  MOV R21, R12 ;  /* 0x0000000c00157202 */ /* 0x001fe20000000f00 */
[----:B------:R-:W-:-:S05]  /*08a0*/  IMAD.MOV.U32 R20, RZ, RZ, R15 ;  /* 0x000000ffff147224 */ /* 0x000fca00078e000f */
[----:B------:R2:W-:Y:S04]  /*08b0*/  STG.E.64 desc[UR4][R22.64+0x8], R20 ;  /* 0x0000081416007986 */ /* 0x0005e8000c101b04 */
[----:B------:R-:W3:Y:S01]  /*08c0*/  LDG.E R14, desc[UR4][R8.64] ;  /* 0x00000004080e7981 */ /* 0x000ee2000c1e1900 */
[----:B-1----:R-:W-:-:S03]  /*08d0*/  MOV R11, R6 ;  /* 0x00000006000b7202 */ /* 0x002fc60000000f00 */
[----:B---3--:R2:W-:Y:S04]  /*08e0*/  STG.E desc[UR4][R26.64+-0x4], R14 ;  /* 0xfffffc0e1a007986 */ /* 0x0085e8000c101904 */
.L_x_48:
[----:B------:R-:W-:Y:S05]  /*08f0*/  BSYNC.RECONVERGENT B0 ;  /* 0x0000000000007941 */ /* 0x000fea0003800200 */
.L_x_47:
[----:B0-----:R-:W-:Y:S01]  /*0900*/  IMAD R13, R11, R10, R2 ;  /* 0x0000000a0b0d7224 */ /* 0x001fe200078e0202 */
[----:B------:R-:W-:Y:S01]  /*0910*/  ISETP.NE.AND P0, PT, R5, 0x1, PT ;  /* 0x000000010500780c */ /* 0x000fe20003f05270 */
[----:B------:R-:W-:Y:S01]  /*0920*/  BSSY.RECONVERGENT B0, `(.L_x_49) ;  /* 0x0000026000007945 */ /* 0x000fe20003800200 */
[----:B------:R-:W-:Y:S02]  /*0930*/  IMAD.MOV.U32 R15, RZ, RZ, RZ ;  /* 0x000000ffff0f7224 */ /* 0x000fe400078e00ff */
[----:B------:R-:W-:-:S04]  /*0940*/  IMAD.WIDE R12, R13, 0x4, R24 ;  /* 0x000000040d0c7825 */ /* 0x000fc800078e0218 */
[----:B------:R-:W-:Y:S01]  /*0950*/  IMAD.MOV.U32 R11, RZ, RZ, R2 ;  /* 0x000000ffff0b7224 */ /* 0x000fe200078e0002 */
[----:B------:R0:W-:Y:S04]  /*0960*/  STG.E desc[UR4][R12.64], R14 ;  /* 0x0000000e0c007986 */ /* 0x0001e8000c101904 */
[----:B------:R-:W-:Y:S05]  /*0970*/  @!P0 BRA `(.L_x_50) ;  /* 0x0000000000808947 */ /* 0x000fea0003800000 */
[----:B--2---:R-:W2:Y:S04]  /*0980*/  LDG.E.64 R20, desc[UR4][R22.64] ;  /* 0x0000000416147981 */ /* 0x004ea8000c1e1b00 */
        /* <DEDUP_REMOVED lines=28> */
[----:B------:R-:W2:Y:S01]  /*0b50*/  LDG.E R15, desc[UR4][R8.64] ;  /* 0x00000004080f7981 */ /* 0x000ea2000c1e1900 */
[----:B-1----:R-:W-:-:S03]  /*0b60*/  IADD3 R11, PT, PT, R6, 0x1, RZ ;  /* 0x00000001060b7810 */ /* 0x002fc60007ffe0ff */
[----:B--2---:R3:W-:Y:S04]  /*0b70*/  STG.E desc[UR4][R26.64], R15 ;  /* 0x0000000f1a007986 */ /* 0x0047e8000c101904 */
.L_x_50:
[----:B------:R-:W-:Y:S05]  /*0b80*/  BSYNC.RECONVERGENT B0 ;  /* 0x0000000000007941 */ /* 0x000fea0003800200 */
.L_x_49:
[----:B0-----:R-:W-:Y:S01]  /*0b90*/  IMAD R13, R11, R10, R2 ;  /* 0x0000000a0b0d7224 */ /* 0x001fe200078e0202 */
[----:B------:R-:W-:Y:S01]  /*0ba0*/  ISETP.NE.AND P0, PT, R5, 0x2, PT ;  /* 0x000000020500780c */ /* 0x000fe20003f05270 */
[----:B------:R-:W-:Y:S01]  /*0bb0*/  BSSY.RECONVERGENT B0, `(.L_x_51) ;  /* 0x0000026000007945 */ /* 0x000fe20003800200 */
[----:B--2---:R-:W-:Y:S02]  /*0bc0*/  IMAD.MOV.U32 R14, RZ, RZ, RZ ;  /* 0x000000ffff0e7224 */ /* 0x004fe400078e00ff */
[----:B------:R-:W-:-:S04]  /*0bd0*/  IMAD.WIDE R12, R13, 0x4, R24 ;  /* 0x000000040d0c7825 */ /* 0x000fc800078e0218 */
[----:B------:R-:W-:Y:S01]  /*0be0*/  IMAD.MOV.U32 R11, RZ, RZ, R2 ;  /* 0x000000ffff0b7224 */ /* 0x000fe200078e0002 */
[----:B------:R0:W-:Y:S04]  /*0bf0*/  STG.E desc[UR4][R12.64], R15 ;  /* 0x0000000f0c007986 */ /* 0x0001e8000c101904 */
[----:B------:R-:W-:Y:S05]  /*0c00*/  @!P0 BRA `(.L_x_52) ;  /* 0x0000000000808947 */ /* 0x000fea0003800000 */
[----:B---3--:R-:W2:Y:S04]  /*0c10*/  LDG.E.64 R20, desc[UR4][R22.64] ;  /* 0x0000000416147981 */ /* 0x008ea8000c1e1b00 */
        /* <DEDUP_REMOVED lines=29> */
[----:B-1----:R-:W-:-:S03]  /*0df0*/  IADD3 R11, PT, PT, R6, 0x2, RZ ;  /* 0x00000002060b7810 */ /* 0x002fc60007ffe0ff */
[----:B---3--:R2:W-:Y:S04]  /*0e00*/  STG.E desc[UR4][R26.64+0x4], R14 ;  /* 0x0000040e1a007986 */ /* 0x0085e8000c101904 */
.L_x_52:
[----:B------:R-:W-:Y:S05]  /*0e10*/  BSYNC.RECONVERGENT B0 ;  /* 0x0000000000007941 */ /* 0x000fea0003800200 */
.L_x_51:
[----:B------:R-:W-:Y:S01]  /*0e20*/  IMAD R11, R11, R10, R2 ;  /* 0x0000000a0b0b7224 */ /* 0x000fe200078e0202 */
[----:B--23--:R-:W-:Y:S01]  /*0e30*/  IADD3 R26, P1, PT, R26, 0x10, RZ ;  /* 0x000000101a1a7810 */ /* 0x00cfe20007f3e0ff */
[----:B------:R-:W-:Y:S01]  /*0e40*/  VIADD R7, R7, 0x4 ;  /* 0x0000000407077836 */ /* 0x000fe20000000000 */
[----:B------:R-:W-:Y:S01]  /*0e50*/  IADD3 R5, PT, PT, R5, -0x4, RZ ;  /* 0xfffffffc05057810 */ /* 0x000fe20007ffe0ff */
[----:B------:R-:W-:-:S03]  /*0e60*/  IMAD.WIDE R24, R11, 0x4, R24 ;  /* 0x000000040b187825 */ /* 0x000fc600078e0218 */
[----:B------:R-:W-:Y:S01]  /*0e70*/  ISETP.NE.AND P0, PT, R7, RZ, PT ;  /* 0x000000ff0700720c */ /* 0x000fe20003f05270 */
[----:B------:R-:W-:Y:S01]  /*0e80*/  IMAD.X R27, RZ, RZ, R27, P1 ;  /* 0x000000ffff1b7224 */ /* 0x000fe200008e061b */
[----:B------:R1:W-:Y:S01]  /*0e90*/  STG.E desc[UR4][R24.64], R14 ;  /* 0x0000000e18007986 */ /* 0x0003e2000c101904 */
[----:B------:R-:W-:Y:S02]  /*0ea0*/  VIADD R6, R6, 0x4 ;  /* 0x0000000406067836 */ /* 0x000fe40000000000 */
[----:B------:R-:W-:-:S08]  /*0eb0*/  VIADD R4, R4, 0x4 ;  /* 0x0000000404047836 */ /* 0x000fd00000000000 */
[----:B------:R-:W-:Y:S05]  /*0ec0*/  @P0 BRA `(.L_x_53) ;  /* 0xfffffff400400947 */ /* 0x000fea000383ffff */
.L_x_44:
[----:B------:R-:W-:-:S13]  /*0ed0*/  LOP3.LUT P0, R4, R10, 0x3, RZ, 0xc0, !PT ;  /* 0x000000030a047812 */ /* 0x000fda000780c0ff */
[----:B------:R-:W-:Y:S05]  /*0ee0*/  @!P0 BRA `(.L_x_54) ;  /* 0x0000000800408947 */ /* 0x000fea0003800000 */
[----:B------:R-:W-:-:S13]  /*0ef0*/  ISETP.NE.AND P0, PT, R4, 0x1, PT ;  /* 0x000000010400780c */ /* 0x000fda0003f05270 */
[----:B------:R-:W-:Y:S05]  /*0f00*/  @!P0 BRA `(.L_x_55) ;  /* 0x0000000400788947 */ /* 0x000fea0003800000 */
[----:B------:R-:W-:Y:S01]  /*0f10*/  ISETP.NE.AND P0, PT, R2, R3, PT ;  /* 0x000000030200720c */ /* 0x000fe20003f05270 */
[----:B------:R-:W-:Y:S01]  /*0f20*/  BSSY.RECONVERGENT B0, `(.L_x_56) ;  /* 0x0000027000007945 */ /* 0x000fe20003800200 */
[----:B-1----:R-:W-:Y:S02]  /*0f30*/  HFMA2 R25, -RZ, RZ, 0, 0 ;  /* 0x00000000ff197431 */ /* 0x002fe400000001ff */
[----:B------:R-:W-:-:S09]  /*0f40*/  IMAD.MOV.U32 R7, RZ, RZ, R2 ;  /* 0x000000ffff077224 */ /* 0x000fd200078e0002 */
[----:B------:R-:W-:Y:S05]  /*0f50*/  @!P0 BRA `(.L_x_57) ;  /* 0x00000000008c8947 */ /* 0x000fea0003800000 */
[----:B------:R-:W2:Y:S04]  /*0f60*/  LDG.E.64 R16, desc[UR4][R22.64] ;  /* 0x0000000416107981 */ /* 0x000ea8000c1e1b00 */
[----:B------:R-:W3:Y:S04]  /*0f70*/  LDG.E.64 R4, desc[UR4][R22.64+0x10] ;  /* 0x0000100416047981 */ /* 0x000ee8000c1e1b00 */
[----:B------:R-:W4:Y:S04]  /*0f80*/  LDG.E.64 R6, desc[UR4][R22.64+0x8] ;  /* 0x0000080416067981 */ /* 0x000f28000c1e1b00 */
[----:B0-----:R-:W5:Y:S04]  /*0f90*/  LDG.E.64 R14, desc[UR4][R22.64+0x18] ;  /* 0x00001804160e7981 */ /* 0x001f68000c1e1b00 */
[----:B------:R-:W5:Y:S04]  /*0fa0*/  LDG.E.64 R12, desc[UR4][R22.64+0x28] ;  /* 0x00002804160c7981 */ /* 0x000f68000c1e1b00 */
[----:B------:R-:W5:Y:S01]  /*0fb0*/  LDG.E R11, desc[UR4][R22.64+0x20] ;  /* 0x00002004160b7981 */ /* 0x000f62000c1e1900 */
[----:B--2---:R-:W-:-:S04]  /*0fc0*/  SHF.R.U32.HI R18, RZ, 0x2, R17 ;  /* 0x00000002ff127819 */ /* 0x004fc80000011611 */
[----:B------:R-:W-:Y:S01]  /*0fd0*/  LOP3.LUT R17, R18, R17, RZ, 0x3c, !PT ;  /* 0x0000001112117212 */ /* 0x000fe200078e3cff */
[----:B---3--:R-:W-:Y:S01]  /*0fe0*/  IMAD.SHL.U32 R18, R5, 0x10, RZ ;  /* 0x0000001005127824 */ /* 0x008fe200078e00ff */
[----:B------:R-:W-:Y:S02]  /*0ff0*/  MOV R21, R4 ;  /* 0x0000000400157202 */ /* 0x000fe40000000f00 */
[----:B------:R-:W-:Y:S02]  /*1000*/  SHF.L.U32 R19, R17, 0x1, RZ ;  /* 0x0000000111137819 */ /* 0x000fe400000006ff */
[----:B----4-:R-:W-:Y:S02]  /*1010*/  MOV R20, R7 ;  /* 0x0000000700147202 */ /* 0x010fe40000000f00 */
[----:B------:R-:W-:Y:S01]  /*1020*/  LOP3.LUT R18, R5, R18, R19, 0x96, !PT ;  /* 0x0000001205127212 */ /* 0x000fe200078e9613 */
[----:B------:R-:W-:-:S03]  /*1030*/  IMAD.MOV.U32 R19, RZ, RZ, 0x2f800000 ;  /* 0x2f800000ff137424 */ /* 0x000fc600078e00ff */
[----:B------:R-:W-:Y:S01]  /*1040*/  LOP3.LUT R17, R18, R17, RZ, 0x3c, !PT ;  /* 0x0000001112117212 */ /* 0x000fe200078e3cff */
[----:B------:R-:W-:-:S05]  /*1050*/  VIADD R18, R16, 0x587c5 ;  /* 0x000587c510127836 */ /* 0x000fca0000000000 */
[----:B------:R-:W-:-:S04]  /*1060*/  IADD3 R16, PT, PT, R17, R18, RZ ;  /* 0x0000001211107210 */ /* 0x000fc80007ffe0ff */
[----:B------:R-:W-:-:S05]  /*1070*/  I2FP.F32.U32 R16, R16 ;  /* 0x0000001000107245 */ /* 0x000fca0000201000 */
[----:B------:R-:W-:Y:S01]  /*1080*/  FFMA R24, R16, R19, 1.1641532182693481445e-10 ;  /* 0x2f00000010187423 */ /* 0x000fe20000000013 */
[----:B------:R-:W-:Y:S02]  /*1090*/  IMAD.MOV.U32 R19, RZ, RZ, R6 ;  /* 0x000000ffff137224 */ /* 0x000fe400078e0006 */
[----:B------:R-:W-:Y:S01]  /*10a0*/  IMAD.MOV.U32 R16, RZ, RZ, R5 ;  /* 0x000000ffff107224 */ /* 0x000fe200078e0005 */
[----:B------:R-:W0:Y:S01]  /*10b0*/  F2I.TRUNC.NTZ R27, R24 ;  /* 0x00000018001b7305 */ /* 0x000e22000020f100 */
[----:B------:R-:W1:Y:S01]  /*10c0*/  LDC.64 R4, c[0x0][0x388] ;  /* 0x0000e200ff047b82 */ /* 0x000e620000000a00 */
[----:B0-----:R2:W-:Y:S04]  /*10d0*/  STG.E desc[UR4][R8.64], R27 ;  /* 0x0000001b08007986 */ /* 0x0015e8000c101904 */
[----:B------:R2:W-:Y:S04]  /*10e0*/  STG.E.64 desc[UR4][R22.64], R18 ;  /* 0x0000001216007986 */ /* 0x0005e8000c101b04 */
[----:B------:R2:W-:Y:S04]  /*10f0*/  STG.E.64 desc[UR4][R22.64+0x8], R20 ;  /* 0x0000081416007986 */ /* 0x0005e8000c101b04 */
[----:B------:R2:W-:Y:S04]  /*1100*/  STG.E.64 desc[UR4][R22.64+0x10], R16 ;  /* 0x0000101016007986 */ /* 0x0005e8000c101b04 */
[----:B-----5:R2:W-:Y:S04]  /*1110*/  STG.E.64 desc[UR4][R22.64+0x18], R14 ;  /* 0x0000180e16007986 */ /* 0x0205e8000c101b04 */
[----:B------:R2:W-:Y:S04]  /*1120*/  STG.E.64 desc[UR4][R22.64+0x28], R12 ;  /* 0x0000280c16007986 */ /* 0x0005e8000c101b04 */
[----:B------:R2:W-:Y:S04]  /*1130*/  STG.E desc[UR4][R22.64+0x20], R11 ;  /* 0x0000200b16007986 */ /* 0x0005e8000c101904 */
[----:B------:R-:W3:Y:S01]  /*1140*/  LDG.E R25, desc[UR4][R8.64] ;  /* 0x0000000408197981 */ /* 0x000ee2000c1e1900 */
[----:B------:R-:W-:-:S04]  /*1150*/  IMAD R7, R2, R10, R3 ;  /* 0x0000000a02077224 */ /* 0x000fc800078e0203 */
[----:B-1----:R-:W-:Y:S01]  /*1160*/  IMAD.WIDE R4, R7, 0x4, R4 ;  /* 0x0000000407047825 */ /* 0x002fe200078e0204 */
[----:B------:R-:W-:-:S04]  /*1170*/  MOV R7, R3 ;  /* 0x0000000300077202 */ /* 0x000fc80000000f00 */
[----:B---3--:R2:W-:Y:S03]  /*1180*/  STG.E desc[UR4][R4.64], R25 ;  /* 0x0000001904007986 */ /* 0x0085e6000c101904 */
.L_x_57:
[----:B------:R-:W-:Y:S05]  /*1190*/  BSYNC.RECONVERGENT B0 ;  /* 0x0000000000007941 */ /* 0x000fea0003800200 */
.L_x_56:
[----:B--2---:R-:W1:Y:S01]  /*11a0*/  LDC.64 R4, c[0x0][0x388] ;  /* 0x0000e200ff047b82 */ /* 0x004e620000000a00 */
[--C-:B------:R-:W-:Y:S01]  /*11b0*/  IMAD R7, R7, R10, R2.reuse ;  /* 0x0000000a07077224 */ /* 0x100fe200078e0202 */
[----:B------:R-:W-:Y:S01]  /*11c0*/  BSSY.RECONVERGENT B0, `(.L_x_58) ;  /* 0x000002e000007945 */ /* 0x000fe20003800200 */
[----:B------:R-:W-:Y:S01]  /*11d0*/  VIADD R11, R3, 0x1 ;  /* 0x00000001030b7836 */ /* 0x000fe20000000000 */
[----:B0-----:R-:W-:Y:S01]  /*11e0*/  MOV R13, RZ ;  /* 0x000000ff000d7202 */ /* 0x001fe20000000f00 */
[----:B------:R-:W-:-:S03]  /*11f0*/  IMAD.MOV.U32 R15, RZ, RZ, R2 ;  /* 0x000000ffff0f7224 */ /* 0x000fc600078e0002 */
[----:B------:R-:W-:Y:S01]  /*1200*/  ISETP.NE.AND P0, PT, R2, R11, PT ;  /* 0x0000000b0200720c */ /* 0x000fe20003f05270 */
[----:B-1----:R-:W-:-:S05]  /*1210*/  IMAD.WIDE R6, R7, 0x4, R4 ;  /* 0x0000000407067825 */ /* 0x002fca00078e0204 */
[----:B------:R0:W-:Y:S07]  /*1220*/  STG.E desc[UR4][R6.64], R25 ;  /* 0x0000001906007986 */ /* 0x0001ee000c101904 */
[----:B------:R-:W-:Y:S05]  /*1230*/  @!P0 BRA `(.L_x_59) ;  /* 0x0000000000988947 */ /* 0x000fea0003800000 */
[----:B------:R-:W2:Y:S04]  /*1240*/  LDG.E.64 R18, desc[UR4][R22.64] ;  /* 0x0000000416127981 */ /* 0x000ea8000c1e1b00 */
[----:B0-----:R-:W3:Y:S04]  /*1250*/  LDG.E.64 R6, desc[UR4][R22.64+0x10] ;  /* 0x0000100416067981 */ /* 0x001ee8000c1e1b00 */
[----:B------:R-:W4:Y:S04]  /*1260*/  LDG.E.64 R12, desc[UR4][R22.64+0x8] ;  /* 0x00000804160c7981 */ /* 0x000f28000c1e1b00 */
[----:B------:R-:W5:Y:S04]  /*1270*/  LDG.E.64 R14, desc[UR4][R22.64+0x18] ;  /* 0x00001804160e7981 */ /* 0x000f68000c1e1b00 */
[----:B------:R-:W5:Y:S04]  /*1280*/  LDG.E.64 R16, desc[UR4][R22.64+0x28] ;  /* 0x0000280416107981 */ /* 0x000f68000c1e1b00 */
[----:B------:R-:W5:Y:S01]  /*1290*/  LDG.E R27, desc[UR4][R22.64+0x20] ;  /* 0x00002004161b7981 */ /* 0x000f62000c1e1900 */
[----:B------:R-:W-:Y:S01]  /*12a0*/  HFMA2 R26, -RZ, RZ, 0.1171875, 0 ;  /* 0x2f800000ff1a7431 */ /* 0x000fe200000001ff */
[----:B------:R-:W0:Y:S01]  /*12b0*/  LDCU.64 UR6, c[0x0][0x388] ;  /* 0x00007100ff0677ac */ /* 0x000e220008000a00 */
[----:B--2---:R-:W-:-:S02]  /*12c0*/  SHF.R.U32.HI R20, RZ, 0x2, R19 ;  /* 0x00000002ff147819 */ /* 0x004fc40000011613 */
[----:B------:R-:W-:Y:S02]  /*12d0*/  IADD3 R18, PT, PT, R18, 0x587c5, RZ ;  /* 0x000587c512127810 */ /* 0x000fe40007ffe0ff */
[----:B------:R-:W-:Y:S01]  /*12e0*/  LOP3.LUT R20, R20, R19, RZ, 0x3c, !PT ;  /* 0x0000001314147212 */ /* 0x000fe200078e3cff */
[----:B---3--:R-:W-:Y:S01]  /*12f0*/  IMAD.MOV.U32 R21, RZ, RZ, R6 ;  /* 0x000000ffff157224 */ /* 0x008fe200078e0006 */
[----:B------:R-:W-:-:S03]  /*1300*/  SHF.L.U32 R24, R7, 0x4, RZ ;  /* 0x0000000407187819 */ /* 0x000fc600000006ff */
[----:B------:R-:W-:-:S05]  /*1310*/  IMAD.SHL.U32 R19, R20, 0x2, RZ ;  /* 0x0000000214137824 */ /* 0x000fca00078e00ff */
[----:B------:R-:W-:Y:S02]  /*1320*/  LOP3.LUT R19, R7, R24, R19, 0x96, !PT ;  /* 0x0000001807137212 */ /* 0x000fe400078e9613 */
[----:B------:R-:W-:Y:S02]  /*1330*/  MOV R24, R7 ;  /* 0x0000000700187202 */ /* 0x000fe40000000f00 */
[----:B------:R-:W-:Y:S01]  /*1340*/  LOP3.LUT R25, R19, R20, RZ, 0x3c, !PT ;  /* 0x0000001413197212 */ /* 0x000fe200078e3cff */
[----:B----4-:R-:W-:-:S04]  /*1350*/  IMAD.MOV.U32 R20, RZ, RZ, R13 ;  /* 0x000000ffff147224 */ /* 0x010fc800078e000d */
[----:B------:R-:W-:-:S05]  /*1360*/  IMAD.IADD R19, R25, 0x1, R18 ;  /* 0x0000000119137824 */ /* 0x000fca00078e0212 */
[----:B------:R-:W-:-:S05]  /*1370*/  I2FP.F32.U32 R19, R19 ;  /* 0x0000001300137245 */ /* 0x000fca0000201000 */
[----:B------:R-:W-:Y:S01]  /*1380*/  FFMA R26, R19, R26, 1.1641532182693481445e-10 ;  /* 0x2f000000131a7423 */ /* 0x000fe2000000001a */
[----:B------:R-:W-:-:S03]  /*1390*/  MOV R19, R12 ;  /* 0x0000000c00137202 */ /* 0x000fc60000000f00 */
        /* <DEDUP_REMOVED lines=8> */
[----:B------:R-:W3:Y:S01]  /*1420*/  LDG.E R13, desc[UR4][R8.64] ;  /* 0x00000004080d7981 */ /* 0x000ee2000c1e1900 */
[----:B------:R-:W-:-:S02]  /*1430*/  IMAD R12, R2, R10, RZ ;  /* 0x0000000a020c7224 */ /* 0x000fc400078e02ff */
[----:B-1----:R-:W-:-:S03]  /*1440*/  IMAD.MOV.U32 R15, RZ, RZ, R11 ;  /* 0x000000ffff0f7224 */ /* 0x002fc600078e000b */
[----:B------:R-:W-:-:S04]  /*1450*/  IADD3 R7, P0, PT, R12, R3, RZ ;  /* 0x000000030c077210 */ /* 0x000fc80007f1e0ff */
[----:B------:R-:W-:Y:S02]  /*1460*/  LEA.HI.X.SX32 R12, R12, RZ, 0x1, P0 ;  /* 0x000000ff0c0c7211 */ /* 0x000fe400000f0eff */
[----:B0-----:R-:W-:-:S04]  /*1470*/  LEA R6, P0, R7, UR6, 0x2 ;  /* 0x0000000607067c11 */ /* 0x001fc8000f8010ff */
[----:B------:R-:W-:-:S05]  /*1480*/  LEA.HI.X R7, R7, UR7, R12, 0x2, P0 ;  /* 0x0000000707077c11 */ /* 0x000fca00080f140c */
[----:B---3--:R2:W-:Y:S04]  /*1490*/  STG.E desc[UR4][R6.64+0x4], R13 ;  /* 0x0000040d06007986 */ /* 0x0085e8000c101904 */
.L_x_59:
[----:B------:R-:W-:Y:S05]  /*14a0*/  BSYNC.RECONVERGENT B0 ;  /* 0x0000000000007941 */ /* 0x000fea0003800200 */
.L_x_58:
[----:B0-2---:R-:W-:Y:S01]  /*14b0*/  IMAD R7, R15, R10, R2 ;  /* 0x0000000a0f077224 */ /* 0x005fe200078e0202 */
[----:B------:R-:W-:-:S03]  /*14c0*/  IADD3 R3, PT, PT, R3, 0x2, RZ ;  /* 0x0000000203037810 */ /* 0x000fc60007ffe0ff */
[----:B------:R-:W-:-:S05]  /*14d0*/  IMAD.WIDE R4, R7, 0x4, R4 ;  /* 0x0000000407047825 */ /* 0x000fca00078e0204 */
[----:B------:R2:W-:Y:S02]  /*14e0*/  STG.E desc[UR4][R4.64], R13 ;  /* 0x0000000d04007986 */ /* 0x0005e4000c101904 */
.L_x_55:
[----:B--2---:R-:W-:-:S04]  /*14f0*/  LOP3.LUT R4, R10, 0x1, RZ, 0xc0, !PT ;  /* 0x000000010a047812 */ /* 0x004fc800078ec0ff */
[----:B------:R-:W-:-:S13]  /*1500*/  ISETP.NE.U32.AND P0, PT, R4, 0x1, PT ;  /* 0x000000010400780c */ /* 0x000fda0003f05070 */
[----:B------:R-:W-:Y:S05]  /*1510*/  @P0 BRA `(.L_x_54) ;  /* 0x0000000000b40947 */ /* 0x000fea0003800000 */
[----:B------:R-:W-:Y:S01]  /*1520*/  ISETP.NE.AND P0, PT, R2, R3, PT ;  /* 0x000000030200720c */ /* 0x000fe20003f05270 */
[----:B------:R-:W-:Y:S01]  /*1530*/  BSSY.RECONVERGENT B0, `(.L_x_60) ;  /* 0x0000027000007945 */ /* 0x000fe20003800200 */
[----:B------:R-:W-:Y:S01]  /*1540*/  IMAD.MOV.U32 R7, RZ, RZ, RZ ;  /* 0x000000ffff077224 */ /* 0x000fe200078e00ff */
[----:B------:R-:W-:-:S10]  /*1550*/  MOV R19, R2 ;  /* 0x0000000200137202 */ /* 0x000fd40000000f00 */
[----:B------:R-:W-:Y:S05]  /*1560*/  @!P0 BRA `(.L_x_61) ;  /* 0x00000000008c8947 */ /* 0x000fea0003800000 */
[----:B------:R-:W2:Y:S04]  /*1570*/  LDG.E.64 R16, desc[UR4][R22.64] ;  /* 0x0000000416107981 */ /* 0x000ea8000c1e1b00 */
[----:B------:R-:W3:Y:S04]  /*1580*/  LDG.E.64 R4, desc[UR4][R22.64+0x10] ;  /* 0x0000100416047981 */ /* 0x000ee8000c1e1b00 */
[----:B------:R-:W4:Y:S04]  /*1590*/  LDG.E.64 R6, desc[UR4][R22.64+0x8] ;  /* 0x0000080416067981 */ /* 0x000f28000c1e1b00 */
[----:B01----:R-:W5:Y:S04]  /*15a0*/  LDG.E.64 R14, desc[UR4][R22.64+0x18] ;  /* 0x00001804160e7981 */ /* 0x003f68000c1e1b00 */
        /* <DEDUP_REMOVED lines=19> */
[----:B0-----:R-:W-:Y:S04]  /*16e0*/  STG.E desc[UR4][R8.64], R25 ;  /* 0x0000001908007986 */ /* 0x001fe8000c101904 */
[----:B------:R0:W-:Y:S04]  /*16f0*/  STG.E.64 desc[UR4][R22.64], R18 ;  /* 0x0000001216007986 */ /* 0x0001e8000c101b04 */
[----:B------:R2:W-:Y:S04]  /*1700*/  STG.E.64 desc[UR4][R22.64+0x8], R20 ;  /* 0x0000081416007986 */ /* 0x0005e8000c101b04 */
[----:B------:R2:W-:Y:S04]  /*1710*/  STG.E.64 desc[UR4][R22.64+0x10], R16 ;  /* 0x0000101016007986 */ /* 0x0005e8000c101b04 */
[----:B-----5:R2:W-:Y:S04]  /*1720*/  STG.E.64 desc[UR4][R22.64+0x18], R14 ;  /* 0x0000180e16007986 */ /* 0x0205e8000c101b04 */
[----:B------:R2:W-:Y:S04]  /*1730*/  STG.E.64 desc[UR4][R22.64+0x28], R12 ;  /* 0x0000280c16007986 */ /* 0x0005e8000c101b04 */
[----:B------:R2:W-:Y:S04]  /*1740*/  STG.E desc[UR4][R22.64+0x20], R11 ;  /* 0x0000200b16007986 */ /* 0x0005e8000c101904 */
[----:B------:R-:W3:Y:S01]  /*1750*/  LDG.E R7, desc[UR4][R8.64] ;  /* 0x0000000408077981 */ /* 0x000ee2000c1e1900 */
[----:B------:R-:W-:Y:S01]  /*1760*/  IMAD R27, R2, R10, R3 ;  /* 0x0000000a021b7224 */ /* 0x000fe200078e0203 */
[----:B0-----:R-:W-:-:S03]  /*1770*/  MOV R19, R3 ;  /* 0x0000000300137202 */ /* 0x001fc60000000f00 */
[----:B-1----:R-:W-:-:S05]  /*1780*/  IMAD.WIDE R4, R27, 0x4, R4 ;  /* 0x000000041b047825 */ /* 0x002fca00078e0204 */
[----:B---3--:R2:W-:Y:S02]  /*1790*/  STG.E desc[UR4][R4.64], R7 ;  /* 0x0000000704007986 */ /* 0x0085e4000c101904 */
.L_x_61:
[----:B------:R-:W-:Y:S05]  /*17a0*/  BSYNC.RECONVERGENT B0 ;  /* 0x0000000000007941 */ /* 0x000fea0003800200 */
.L_x_60:
[----:B--2---:R-:W2:Y:S01]  /*17b0*/  LDC.64 R4, c[0x0][0x388] ;  /* 0x0000e200ff047b82 */ /* 0x004ea20000000a00 */
[----:B------:R-:W-:-:S04]  /*17c0*/  IMAD R3, R19, R10, R2 ;  /* 0x0000000a13037224 */ /* 0x000fc800078e0202 */
[----:B--2---:R-:W-:-:S05]  /*17d0*/  IMAD.WIDE R4, R3, 0x4, R4 ;  /* 0x0000000403047825 */ /* 0x004fca00078e0204 */
[----:B------:R2:W-:Y:S02]  /*17e0*/  STG.E desc[UR4][R4.64], R7 ;  /* 0x0000000704007986 */ /* 0x0005e4000c101904 */
.L_x_54:
[----:B------:R-:W3:Y:S02]  /*17f0*/  LDCU UR6, c[0x0][0x370] ;  /* 0x00006e00ff0677ac */ /* 0x000ee40008000800 */
[----:B---3--:R-:W-:-:S05]  /*1800*/  IMAD R2, R0, UR6, R2 ;  /* 0x0000000600027c24 */ /* 0x008fca000f8e0202 */
[----:B------:R-:W-:-:S13]  /*1810*/  ISETP.GE.AND P0, PT, R2, R10, PT ;  /* 0x0000000a0200720c */ /* 0x000fda0003f06270 */
[----:B------:R-:W-:Y:S05]  /*1820*/  @!P0 BRA `(.L_x_62) ;  /* 0xffffffe800b08947 */ /* 0x000fea000383ffff */
[----:B------:R-:W-:Y:S05]  /*1830*/  EXIT ;  /* 0x000000000000794d */ /* 0x000fea0003800000 */
.L_x_63:
        /* <DEDUP_REMOVED lines=12> */
.L_x_76:


//--------------------- .text._Z12setup_kernelP17curandStateXORWOWm --------------------------
	.section	.text._Z12setup_kernelP17curandStateXORWOWm,"ax",@progbits
	.align	128
        .global         _Z12setup_kernelP17curandStateXORWOWm
        .type           _Z12setup_kernelP17curandStateXORWOWm,@function
        .size           _Z12setup_kernelP17curandStateXORWOWm,(.L_x_77 - _Z12setup_kernelP17curandStateXORWOWm)
        .other          _Z12setup_kernelP17curandStateXORWOWm,@"STO_CUDA_ENTRY STV_DEFAULT"
_Z12setup_kernelP17curandStateXORWOWm:
.text._Z12setup_kernelP17curandStateXORWOWm:
[----:B------:R-:W-:Y:S01]  /*0000*/  LDC R1, c[0x0][0x37c] ;  /* 0x0000df00ff017b82 */ /* 0x000fe20000000800 */
[----:B------:R-:W0:Y:S07]  /*0010*/  S2R R13, SR_TID.X ;  /* 0x00000000000d7919 */ /* 0x000e2e0000002100 */
[----:B------:R-:W1:Y:S01]  /*0020*/  LDC.64 R2, c[0x0][0x388] ;  /* 0x0000e200ff027b82 */ /* 0x000e620000000a00 */
[----:B------:R-:W2:Y:S01]  /*0030*/  LDCU.64 UR4, c[0x0][0x358] ;  /* 0x00006b00ff0477ac */ /* 0x000ea20008000a00 */
[----:B------:R-:W-:Y:S06]  /*0040*/  BSSY.RECONVERGENT B0, `(.L_x_64) ;  /* 0x00000e5000007945 */ /* 0x000fec0003800200 */
[----:B------:R-:W0:Y:S08]  /*0050*/  S2UR UR6, SR_CTAID.X ;  /* 0x00000000000679c3 */ /* 0x000e300000002500 */
[----:B------:R-:W0:Y:S08]  /*0060*/  LDC R4, c[0x0][0x360] ;  /* 0x0000d800ff047b82 */ /* 0x000e300000000800 */
[----:B------:R-:W3:Y:S01]  /*0070*/  LDC.64 R6, c[0x0][0x380] ;  /* 0x0000e000ff067b82 */ /* 0x000ee20000000a00 */
[----:B-1----:R-:W-:-:S02]  /*0080*/  LOP3.LUT R0, R2, 0xaad26b49, RZ, 0x3c, !PT ;  /* 0xaad26b4902007812 */ /* 0x002fc400078e3cff */
[----:B------:R-:W-:-:S03]  /*0090*/  LOP3.LUT R2, R3, 0xf7dcefdd, RZ, 0x3c, !PT ;  /* 0xf7dcefdd03027812 */ /* 0x000fc600078e3cff */
[----:B------:R-:W-:Y:S02]  /*00a0*/  IMAD R0, R0, 0x4182bed5, RZ ;  /* 0x4182bed500007824 */ /* 0x000fe400078e02ff */
[----:B------:R-:W-:Y:S02]  /*00b0*/  IMAD R3, R2, -0x658354e5, RZ ;  /* 0x9a7cab1b02037824 */ /* 0x000fe400078e02ff */
[C---:B------:R-:W-:Y:S01]  /*00c0*/  VIADD R5, R0.reuse, 0x75bcd15 ;  /* 0x075bcd1500057836 */ /* 0x040fe20000000000 */
[C---:B------:R-:W-:Y:S01]  /*00d0*/  LOP3.LUT R8, R0.reuse, 0x159a55e5, RZ, 0x3c, !PT ;  /* 0x159a55e500087812 */ /* 0x040fe200078e3cff */
[----:B------:R-:W-:Y:S01]  /*00e0*/  VIADD R11, R0, 0x583f19 ;  /* 0x00583f19000b7836 */ /* 0x000fe20000000000 */
[C---:B------:R-:W-:Y:S01]  /*00f0*/  LOP3.LUT R10, R3.reuse, 0x5491333, RZ, 0x3c, !PT ;  /* 0x05491333030a7812 */ /* 0x040fe200078e3cff */
[----:B------:R-:W-:Y:S02]  /*0100*/  VIADD R9, R3, 0x1f123bb5 ;  /* 0x1f123bb503097836 */ /* 0x000fe40000000000 */
[----:B0-----:R-:W-:Y:S01]  /*0110*/  IMAD R13, R4, UR6, R13 ;  /* 0x00000006040d7c24 */ /* 0x001fe2000f8e020d */
[----:B------:R-:W-:-:S04]  /*0120*/  IADD3 R4, PT, PT, R0, 0x64f0c9, R3 ;  /* 0x0064f0c900047810 */ /* 0x000fc80007ffe003 */
[C---:B------:R-:W-:Y:S01]  /*0130*/  ISETP.NE.AND P0, PT, R13.reuse, RZ, PT ;  /* 0x000000ff0d00720c */ /* 0x040fe20003f05270 */
[----:B---3--:R-:W-:-:S05]  /*0140*/  IMAD.WIDE R6, R13, 0x30, R6 ;  /* 0x000000300d067825 */ /* 0x008fca00078e0206 */
[----:B--2---:R0:W-:Y:S04]  /*0150*/  STG.E.64 desc[UR4][R6.64], R4 ;  /* 0x0000000406007986 */ /* 0x0041e8000c101b04 */
[----:B------:R0:W-:Y:S04]  /*0160*/  STG.E.64 desc[UR4][R6.64+0x8], R8 ;  /* 0x0000080806007986 */ /* 0x0001e8000c101b04 */
[----:B------:R0:W-:Y:S01]  /*0170*/  STG.E.64 desc[UR4][R6.64+0x10], R10 ;  /* 0x0000100a06007986 */ /* 0x0001e2000c101b04 */
[----:B------:R-:W-:Y:S05]  /*0180*/  @!P0 BRA `(.L_x_65) ;  /* 0x0000000c00408947 */ /* 0x000fea0003800000 */
[----:B------:R-:W-:Y:S01]  /*0190*/  SHF.R.S32.HI R0, RZ, 0x1f, R13 ;  /* 0x0000001fff007819 */ /* 0x000fe2000001140d */
[----:B------:R-:W-:-:S07]  /*01a0*/  IMAD.MOV.U32 R12, RZ, RZ, RZ ;  /* 0x000000ffff0c7224 */ /* 0x000fce00078e00ff */
.L_x_71:
[----:B-1----:R-:W-:Y:S01]  /*01b0*/  LOP3.LUT R2, R13, 0x3, RZ, 0xc0, !PT ;  /* 0x000000030d027812 */ /* 0x002fe200078ec0ff */
[----:B------:R-:W-:Y:S03]  /*01c0*/  BSSY.RECONVERGENT B1, `(.L_x_66) ;  /* 0x00000c6000017945 */ /* 0x000fe60003800200 */
[----:B------:R-:W-:-:S04]  /*01d0*/  ISETP.NE.U32.AND P0, PT, R2, RZ, PT ;  /* 0x000000ff0200720c */ /* 0x000fc80003f05070 */
[----:B------:R-:W-:-:S13]  /*01e0*/  ISETP.NE.AND.EX P0, PT, RZ, RZ, PT, P0 ;  /* 0x000000ffff00720c */ /* 0x000fda0003f05300 */
[----:B------:R-:W-:Y:S05]  /*01f0*/  @!P0 BRA `(.L_x_67) ;  /* 0x0000000c00088947 */ /* 0x000fea0003800000 */
[----:B0-----:R-:W0:Y:S01]  /*0200*/  LDC.64 R8, c[0x4][RZ] ;  /* 0x01000000ff087b82 */ /* 0x001e220000000a00 */
[----:B------:R-:W-:Y:S02]  /*0210*/  IMAD.MOV.U32 R14, RZ, RZ, RZ ;  /* 0x000000ffff0e7224 */ /* 0x000fe400078e00ff */
[----:B0-----:R-:W-:-:S07]  /*0220*/  IMAD.WIDE.U32 R8, R12, 0xc80, R8 ;  /* 0x00000c800c087825 */ /* 0x001fce00078e0008 */
.L_x_70:
[----:B-1----:R-:W-:Y:S01]  /*0230*/  IMAD.MOV.U32 R15, RZ, RZ, RZ ;  /* 0x000000ffff0f7224 */ /* 0x002fe200078e00ff */
[----:B------:R-:W-:Y:S01]  /*0240*/  CS2R R2, SRZ ;  /* 0x0000000000027805 */ /* 0x000fe2000001ff00 */
[----:B------:R-:W-:Y:S01]  /*0250*/  IMAD.MOV.U32 R17, RZ, RZ, RZ ;  /* 0x000000ffff117224 */ /* 0x000fe200078e00ff */
[----:B------:R-:W-:-:S07]  /*0260*/  CS2R R4, SRZ ;  /* 0x0000000000047805 */ /* 0x000fce000001ff00 */
.L_x_69:
[----:B------:R-:W-:-:S05]  /*0270*/  IMAD.WIDE.U32 R10, R17, 0x4, R6 ;  /* 0x00000004110a7825 */ /* 0x000fca00078e0006 */
[----:B------:R0:W5:Y:S01]  /*0280*/  LDG.E R16, desc[UR4][R10.64+0x4] ;  /* 0x000004040a107981 */ /* 0x000162000c1e1900 */
[----:B------:R-:W-:-:S07]  /*0290*/  IMAD.MOV.U32 R19, RZ, RZ, RZ ;  /* 0x000000ffff137224 */ /* 0x000fce00078e00ff */
.L_x_68:
[----:B-----5:R-:W-:Y:S01]  /*02a0*/  SHF.R.U32.HI R24, RZ, R19, R16 ;  /* 0x00000013ff187219 */ /* 0x020fe20000011610 */
[----:B0-----:R-:W-:-:S03]  /*02b0*/  IMAD.SHL.U32 R10, R17, 0x20, RZ ;  /* 0x00000020110a7824 */ /* 0x001fc600078e00ff */
[----:B------:R-:W-:Y:S01]  /*02c0*/  LOP3.LUT R11, R24, 0x1, RZ, 0xc0, !PT ;  /* 0x00000001180b7812 */ /* 0x000fe200078ec0ff */
[----:B------:R-:W-:-:S03]  /*02d0*/  IMAD.IADD R10, R10, 0x1, R19 ;  /* 0x000000010a0a7824 */ /* 0x000fc600078e0213 */
[----:B------:R-:W-:Y:S01]  /*02e0*/  ISETP.NE.U32.AND P0, PT, R11, 0x1, PT ;  /* 0x000000010b00780c */ /* 0x000fe20003f05070 */
[----:B------:R-:W-:-:S03]  /*02f0*/  IMAD R11, R10, 0x5, RZ ;  /* 0x000000050a0b7824 */ /* 0x000fc600078e02ff */
[----:B------:R-:W-:Y:S01]  /*0300*/  R2P PR, R24, 0x7e ;  /* 0x0000007e18007804 */ /* 0x000fe20000000000 */
[----:B------:R-:W-:-:S08]  /*0310*/  IMAD.WIDE.U32 R10, R11, 0x4, R8 ;  /* 0x000000040b0a7825 */ /* 0x000fd000078e0008 */
[----:B------:R-:W2:Y:S04]  /*0320*/  @!P0 LDG.E R18, desc[UR4][R10.64] ;  /* 0x000000040a128981 */ /* 0x000ea8000c1e1900 */
[----:B------:R-:W3:Y:S04]  /*0330*/  @!P0 LDG.E R20, desc[UR4][R10.64+0x10] ;  /* 0x000010040a148981 */ /* 0x000ee8000c1e1900 */
[----:B------:R-:W4:Y:S04]  /*0340*/  @P1 LDG.E R22, desc[UR4][R10.64+0x14] ;  /* 0x000014040a161981 */ /* 0x000f28000c1e1900 */
[----:B------:R-:W4:Y:S04]  /*0350*/  @P2 LDG.E R26, desc[UR4][R10.64+0x28] ;  /* 0x000028040a1a2981 */ /* 0x000f28000c1e1900 */
[----:B------:R-:W4:Y:S04]  /*0360*/  @!P0 LDG.E R21, desc[UR4][R10.64+0x4] ;  /* 0x000004040a158981 */ /* 0x000f28000c1e1900 */
[----:B------:R-:W4:Y:S04]  /*0370*/  @!P0 LDG.E R23, desc[UR4][R10.64+0xc] ;  /* 0x00000c040a178981 */ /* 0x000f28000c1e1900 */
[----:B------:R-:W4:Y:S04]  /*0380*/  @P1 LDG.E R25, desc[UR4][R10.64+0x18] ;  /* 0x000018040a191981 */ /* 0x000f28000c1e1900 */
[----:B------:R-:W4:Y:S04]  /*0390*/  @P3 LDG.E R28, desc[UR4][R10.64+0x3c] ;  /* 0x00003c040a1c3981 */ /* 0x000f28000c1e1900 */
[----:B------:R-:W4:Y:S01]  /*03a0*/  @P6 LDG.E R27, desc[UR4][R10.64+0x7c] ;  /* 0x00007c040a1b6981 */ /* 0x000f22000c1e1900 */
[----:B--2---:R-:W-:-:S03]  /*03b0*/  @!P0 LOP3.LUT R15, R15, R18, RZ, 0x3c, !PT ;  /* 0x000000120f0f8212 */ /* 0x004fc600078e3cff */
[----:B------:R-:W2:Y:S01]  /*03c0*/  @!P0 LDG.E R18, desc[UR4][R10.64+0x8] ;  /* 0x000008040a128981 */ /* 0x000ea2000c1e1900 */
[----:B---3--:R-:W-:-:S03]  /*03d0*/  @!P0 LOP3.LUT R3, R3, R20, RZ, 0x3c, !PT ;  /* 0x0000001403038212 */ /* 0x008fc600078e3cff */
[----:B------:R-:W3:Y:S01]  /*03e0*/  @P1 LDG.E R20, desc[UR4][R10.64+0x24] ;  /* 0x000024040a141981 */ /* 0x000ee2000c1e1900 */
[----:B----4-:R-:W-:-:S03]  /*03f0*/  @P1 LOP3.LUT R15, R15, R22, RZ, 0x3c, !PT ;  /* 0x000000160f0f1212 */ /* 0x010fc600078e3cff */
[----:B------:R-:W4:Y:S01]  /*0400*/  @P2 LDG.E R22, desc[UR4][R10.64+0x38] ;  /* 0x000038040a162981 */ /* 0x000f22000c1e1900 */
[----:B------:R-:W-:-:S03]  /*0410*/  @P2 LOP3.LUT R15, R15, R26, RZ, 0x3c, !PT ;  /* 0x0000001a0f0f2212 */ /* 0x000fc600078e3cff */
[----:B------:R-:W4:Y:S01]  /*0420*/  @P4 LDG.E R26, desc[UR4][R10.64+0x50] ;  /* 0x000050040a1a4981 */ /* 0x000f22000c1e1900 */
[----:B------:R-:W-:-:S03]  /*0430*/  @!P0 LOP3.LUT R4, R4, R21, RZ, 0x3c, !PT ;  /* 0x0000001504048212 */ /* 0x000fc600078e3cff */
[----:B------:R-:W4:Y:S01]  /*0440*/  @P1 LDG.E R21, desc[UR4][R10.64+0x20] ;  /* 0x000020040a151981 */ /* 0x000f22000c1e1900 */
[----:B------:R-:W-:-:S03]  /*0450*/  @!P0 LOP3.LUT R2, R2, R23, RZ, 0x3c, !PT ;  /* 0x0000001702028212 */ /* 0x000fc600078e3cff */
[----:B------:R-:W4:Y:S01]  /*0460*/  @P2 LDG.E R23, desc[UR4][R10.64+0x2c] ;  /* 0x00002c040a172981 */ /* 0x000f22000c1e1900 */
[----:B------:R-:W-:-:S03]  /*0470*/  @P1 LOP3.LUT R4, R4, R25, RZ, 0x3c, !PT ;  /* 0x0000001904041212 */ /* 0x000fc600078e3cff */
[----:B------:R-:W4:Y:S01]  /*0480*/  @P2 LDG.E R25, desc[UR4][R10.64+0x34] ;  /* 0x000034040a192981 */ /* 0x000f22000c1e1900 */
[----:B--2---:R-:W-:-:S03]  /*0490*/  @!P0 LOP3.LUT R5, R5, R18, RZ, 0x3c, !PT ;  /* 0x0000001205058212 */ /* 0x004fc600078e3cff */
[----:B------:R-:W2:Y:S01]  /*04a0*/  @P1 LDG.E R18, desc[UR4][R10.64+0x1c] ;  /* 0x00001c040a121981 */ /* 0x000ea2000c1e1900 */
[----:B---3--:R-:W-:-:S03]  /*04b0*/  @P1 LOP3.LUT R3, R3, R20, RZ, 0x3c, !PT ;  /* 0x0000001403031212 */ /* 0x008fc600078e3cff */
[----:B------:R-:W3:Y:S01]  /*04c0*/  @P2 LDG.E R20, desc[UR4][R10.64+0x30] ;  /* 0x000030040a142981 */ /* 0x000ee2000c1e1900 */
[----:B----4-:R-:W-:-:S03]  /*04d0*/  @P2 LOP3.LUT R3, R3, R22, RZ, 0x3c, !PT ;  /* 0x0000001603032212 */ /* 0x010fc600078e3cff */
[----:B------:R-:W4:Y:S01]  /*04e0*/  @P3 LDG.E R22, desc[UR4][R10.64+0x4c] ;  /* 0x00004c040a163981 */ /* 0x000f22000c1e1900 */
[----:B------:R-:W-:-:S04]  /*04f0*/  @P3 LOP3.LUT R15, R15, R28, RZ, 0x3c, !PT ;  /* 0x0000001c0f0f3212 */ /* 0x000fc800078e3cff */
[----:B------:R-:W-:Y:S02]  /*0500*/  @P4 LOP3.LUT R15, R15, R26, RZ, 0x3c, !PT ;  /* 0x0000001a0f0f4212 */ /* 0x000fe400078e3cff */
[----:B------:R-:W-:Y:S01]  /*0510*/  @P1 LOP3.LUT R2, R2, R21, RZ, 0x3c, !PT ;  /* 0x0000001502021212 */ /* 0x000fe200078e3cff */
[----:B------:R-:W4:Y:S04]  /*0520*/  @P5 LDG.E R26, desc[UR4][R10.64+0x64] ;  /* 0x000064040a1a5981 */ /* 0x000f28000c1e1900 */
[----:B------:R-:W4:Y:S01]  /*0530*/  @P3 LDG.E R21, desc[UR4][R10.64+0x40] ;  /* 0x000040040a153981 */ /* 0x000f22000c1e1900 */
[----:B------:R-:W-:Y:S02]  /*0540*/  @P2 LOP3.LUT R4, R4, R23, RZ, 0x3c, !PT ;  /* 0x0000001704042212 */ /* 0x000fe400078e3cff */
[----:B------:R-:W-:Y:S01]  /*0550*/  @P2 LOP3.LUT R2, R2, R25, RZ, 0x3c, !PT ;  /* 0x0000001902022212 */ /* 0x000fe200078e3cff */
[----:B------:R-:W4:Y:S04]  /*0560*/  @P3 LDG.E R23, desc[UR4][R10.64+0x48] ;  /* 0x000048040a173981 */ /* 0x000f28000c1e1900 */
[----:B------:R-:W4:Y:S01]  /*0570*/  @P4 LDG.E R25, desc[UR4][R10.64+0x54] ;  /* 0x000054040a194981 */ /* 0x000f22000c1e1900 */
[----:B--2---:R-:W-:-:S03]  /*0580*/  @P1 LOP3.LUT R5, R5, R18, RZ, 0x3c, !PT ;  /* 0x0000001205051212 */ /* 0x004fc600078e3cff */
[----:B------:R-:W2:Y:S01]  /*0590*/  @P3 LDG.E R18, desc[UR4][R10.64+0x44] ;  /* 0x000044040a123981 */ /* 0x000ea2000c1e1900 */
[----:B---3--:R-:W-:-:S03]  /*05a0*/  @P2 LOP3.LUT R5, R5, R20, RZ, 0x3c, !PT ;  /* 0x0000001405052212 */ /* 0x008fc600078e3cff */
[----:B------:R-:W3:Y:S01]  /*05b0*/  @P4 LDG.E R20, desc[UR4][R10.64+0x58] ;  /* 0x000058040a144981 */ /* 0x000ee2000c1e1900 */
[----:B----4-:R-:W-:-:S03]  /*05c0*/  @P3 LOP3.LUT R3, R3, R22, RZ, 0x3c, !PT ;  /* 0x0000001603033212 */ /* 0x010fc600078e3cff */
[----:B------:R-:W4:Y:S01]  /*05d0*/  @P4 LDG.E R22, desc[UR4][R10.64+0x60] ;  /* 0x000060040a164981 */ /* 0x000f22000c1e1900 */
[----:B------:R-:W-:Y:S02]  /*05e0*/  LOP3.LUT P0, RZ, R24, 0x80, RZ, 0xc0, !PT ;  /* 0x0000008018ff7812 */ /* 0x000fe4000780c0ff */
[----:B------:R-:W-:Y:S02]  /*05f0*/  @P5 LOP3.LUT R15, R15, R26, RZ, 0x3c, !PT ;  /* 0x0000001a0f0f5212 */ /* 0x000fe400078e3cff */
[----:B------:R-:W4:Y:S01]  /*0600*/  @P6 LDG.E R26, desc[UR4][R10.64+0x78] ;  /* 0x000078040a1a6981 */ /* 0x000f22000c1e1900 */
[----:B------:R-:W-:-:S03]  /*0610*/  @P3 LOP3.LUT R4, R4, R21, RZ, 0x3c, !PT ;  /* 0x0000001504043212 */ /* 0x000fc600078e3cff */
[----:B------:R-:W4:Y:S01]  /*0620*/  @P4 LDG.E R21, desc[UR4][R10.64+0x5c] ;  /* 0x00005c040a154981 */ /* 0x000f22000c1e1900 */
[----:B------:R-:W-:-:S03]  /*0630*/  @P3 LOP3.LUT R2, R2, R23, RZ, 0x3c, !PT ;  /* 0x0000001702023212 */ /* 0x000fc600078e3cff */
[----:B------:R-:W4:Y:S01]  /*0640*/  @P5 LDG.E R23, desc[UR4][R10.64+0x68] ;  /* 0x000068040a175981 */ /* 0x000f22000c1e1900 */
[----:B------:R-:W-:-:S03]  /*0650*/  @P4 LOP3.LUT R4, R4, R25, RZ, 0x3c, !PT ;  /* 0x0000001904044212 */ /* 0x000fc600078e3cff */
[----:B------:R-:W4:Y:S01]  /*0660*/  @P5 LDG.E R25, desc[UR4][R10.64+0x70] ;  /* 0x000070040a195981 */ /* 0x000f22000c1e1900 */
[----:B--2---:R-:W-:-:S03]  /*0670*/  @P3 LOP3.LUT R5, R5, R18, RZ, 0x3c, !PT ;  /* 0x0000001205053212 */ /* 0x004fc600078e3cff */
[----:B------:R-:W2:Y:S01]  /*0680*/  @P5 LDG.E R18, desc[UR4][R10.64+0x6c] ;  /* 0x00006c040a125981 */ /* 0x000ea2000c1e1900 */
[----:B---3--:R-:W-:-:S03]  /*0690*/  @P4 LOP3.LUT R5, R5, R20, RZ, 0x3c, !PT ;  /* 0x0000001405054212 */ /* 0x008fc600078e3cff */
[----:B------:R-:W3:Y:S01]  /*06a0*/  @P5 LDG.E R20, desc[UR4][R10.64+0x74] ;  /* 0x000074040a145981 */ /* 0x000ee2000c1e1900 */
[----:B----4-:R-:W-:-:S03]  /*06b0*/  @P4 LOP3.LUT R3, R3, R22, RZ, 0x3c, !PT ;  /* 0x0000001603034212 */ /* 0x010fc600078e3cff */
[----:B------:R-:W4:Y:S01]  /*06c0*/  @P0 LDG.E R22, desc[UR4][R10.64+0x8c] ;  /* 0x00008c040a160981 */ /* 0x000f22000c1e1900 */
[----:B------:R-:W-:-:S03]  /*06d0*/  @P6 LOP3.LUT R15, R15, R26, RZ, 0x3c, !PT ;  /* 0x0000001a0f0f6212 */ /* 0x000fc600078e3cff */
        /* <DEDUP_REMOVED lines=13> */
[----:B------:R-:W-:Y:S02]  /*07b0*/  @P6 LOP3.LUT R4, R4, R27, RZ, 0x3c, !PT ;  /* 0x0000001b04046212 */ /* 0x000fe400078e3cff */
[----:B------:R-:W-:Y:S02]  /*07c0*/  @P6 LOP3.LUT R2, R2, R21, RZ, 0x3c, !PT ;  /* 0x0000001502026212 */ /* 0x000fe400078e3cff */
[----:B------:R-:W-:Y:S02]  /*07d0*/  @P0 LOP3.LUT R4, R4, R23, RZ, 0x3c, !PT ;  /* 0x0000001704040212 */ /* 0x000fe400078e3cff */
[----:B------:R-:W-:Y:S02]  /*07e0*/  @P0 LOP3.LUT R2, R2, R25, RZ, 0x3c, !PT ;  /* 0x0000001902020212 */ /* 0x000fe400078e3cff */
[----:B--2---:R-:W-:Y:S02]  /*07f0*/  @P6 LOP3.LUT R5, R5, R18, RZ, 0x3c, !PT ;  /* 0x0000001205056212 */ /* 0x004fe400078e3cff */
[----:B---3--:R-:W-:-:S02]  /*0800*/  @P6 LOP3.LUT R3, R3, R20, RZ, 0x3c, !PT ;  /* 0x0000001403036212 */ /* 0x008fc400078e3cff */
[----:B----4-:R-:W-:Y:S02]  /*0810*/  @P0 LOP3.LUT R5, R5, R22, RZ, 0x3c, !PT ;  /* 0x0000001605050212 */ /* 0x010fe400078e3cff */
[----:B------:R-:W-:Y:S02]  /*0820*/  @P0 LOP3.LUT R3, R3, R26, RZ, 0x3c, !PT ;  /* 0x0000001a03030212 */ /* 0x000fe400078e3cff */
[----:B------:R-:W-:-:S13]  /*0830*/  R2P PR, R24.B1, 0x7f ;  /* 0x0000007f18007804 */ /* 0x000fda0000001000 */
[----:B------:R-:W2:Y:S04]  /*0840*/  @P0 LDG.E R18, desc[UR4][R10.64+0xa0] ;  /* 0x0000a0040a120981 */ /* 0x000ea8000c1e1900 */
[----:B------:R-:W3:Y:S04]  /*0850*/  @P1 LDG.E R22, desc[UR4][R10.64+0xb4] ;  /* 0x0000b4040a161981 */ /* 0x000ee8000c1e1900 */
[----:B------:R-:W4:Y:S04]  /*0860*/  @P2 LDG.E R26, desc[UR4][R10.64+0xc8] ;  /* 0x0000c8040a1a2981 */ /* 0x000f28000c1e1900 */
[----:B------:R-:W4:Y:S04]  /*0870*/  @P3 LDG.E R28, desc[UR4][R10.64+0xdc] ;  /* 0x0000dc040a1c3981 */ /* 0x000f28000c1e1900 */
[----:B------:R-:W4:Y:S04]  /*0880*/  @P0 LDG.E R23, desc[UR4][R10.64+0xa4] ;  /* 0x0000a4040a170981 */ /* 0x000f28000c1e1900 */
[----:B------:R-:W4:Y:S04]  /*0890*/  @P0 LDG.E R20, desc[UR4][R10.64+0xa8] ;  /* 0x0000a8040a140981 */ /* 0x000f28000c1e1900 */
[----:B------:R-:W4:Y:S04]  /*08a0*/  @P4 LDG.E R25, desc[UR4][R10.64+0xf0] ;  /* 0x0000f0040a194981 */ /* 0x000f28000c1e1900 */
        /* <DEDUP_REMOVED lines=21> */
[----:B------:R-:W-:Y:S02]  /*0a00*/  LOP3.LUT P0, RZ, R24, 0x8000, RZ, 0xc0, !PT ;  /* 0x0000800018ff7812 */ /* 0x000fe4000780c0ff */
[----:B----4-:R-:W-:Y:S01]  /*0a10*/  @P5 LOP3.LUT R15, R15, R26, RZ, 0x3c, !PT ;  /* 0x0000001a0f0f5212 */ /* 0x010fe200078e3cff */
[----:B------:R-:W4:Y:S04]  /*0a20*/  @P3 LDG.E R24, desc[UR4][R10.64+0xe4] ;  /* 0x0000e4040a183981 */ /* 0x000f28000c1e1900 */
[----:B------:R-:W2:Y:S01]  /*0a30*/  @P6 LDG.E R26, desc[UR4][R10.64+0x118] ;  /* 0x000118040a1a6981 */ /* 0x000ea2000c1e1900 */
        /* <DEDUP_REMOVED lines=8> */
[----:B---3--:R-:W-:-:S03]  /*0ac0*/  @P2 LOP3.LUT R3, R3, R22, RZ, 0x3c, !PT ;  /* 0x0000001603032212 */ /* 0x008fc600078e3cff */
[----:B------:R-:W3:Y:S01]  /*0ad0*/  @P4 LDG.E R22, desc[UR4][R10.64+0x100] ;  /* 0x000100040a164981 */ /* 0x000ee2000c1e1900 */
[----:B--2---:R-:W-:-:S03]  /*0ae0*/  @P6 LOP3.LUT R15, R15, R26, RZ, 0x3c, !PT ;  /* 0x0000001a0f0f6212 */ /* 0x004fc600078e3cff */
[----:B------:R-:W2:Y:S01]  /*0af0*/  @P0 LDG.E R26, desc[UR4][R10.64+0x12c] ;  /* 0x00012c040a1a0981 */ /* 0x000ea2000c1e1900 */
[----:B----4-:R-:W-:-:S03]  /*0b00*/  @P2 LOP3.LUT R2, R2, R23, RZ, 0x3c, !PT ;  /* 0x0000001702022212 */ /* 0x010fc600078e3cff */
[----:B------:R-:W4:Y:S01]  /*0b10*/  @P4 LDG.E R23, desc[UR4][R10.64+0xfc] ;  /* 0x0000fc040a174981 */ /* 0x000f22000c1e1900 */
[----:B------:R-:W-:-:S03]  /*0b20*/  @P2 LOP3.LUT R5, R5, R20, RZ, 0x3c, !PT ;  /* 0x0000001405052212 */ /* 0x000fc600078e3cff */
[----:B------:R-:W4:Y:S01]  /*0b30*/  @P4 LDG.E R20, desc[UR4][R10.64+0xf8] ;  /* 0x0000f8040a144981 */ /* 0x000f22000c1e1900 */
[----:B------:R-:W-:Y:S02]  /*0b40*/  @P3 LOP3.LUT R2, R2, R27, RZ, 0x3c, !PT ;  /* 0x0000001b02023212 */ /* 0x000fe400078e3cff */
[----:B------:R-:W-:Y:S01]  /*0b50*/  @P3 LOP3.LUT R4, R4, R25, RZ, 0x3c, !PT ;  /* 0x0000001904043212 */ /* 0x000fe200078e3cff */
[----:B------:R-:W4:Y:S01]  /*0b60*/  @P5 LDG.E R27, desc[UR4][R10.64+0x110] ;  /* 0x000110040a1b5981 */ /* 0x000f22000c1e1900 */
[----:B------:R-:W-:-:S03]  /*0b70*/  @P3 LOP3.LUT R5, R5, R24, RZ, 0x3c, !PT ;  /* 0x0000001805053212 */ /* 0x000fc600078e3cff */
[----:B------:R-:W4:Y:S04]  /*0b80*/  @P5 LDG.E R25, desc[UR4][R10.64+0x108] ;  /* 0x000108040a195981 */ /* 0x000f28000c1e1900 */
        /* <DEDUP_REMOVED lines=19> */
[----:B------:R-:W-:-:S05]  /*0cc0*/  VIADD R19, R19, 0x10 ;  /* 0x0000001013137836 */ /* 0x000fca0000000000 */
[----:B------:R-:W-:Y:S02]  /*0cd0*/  ISETP.NE.AND P1, PT, R19, 0x20, PT ;  /* 0x000000201300780c */ /* 0x000fe40003f25270 */
[----:B------:R-:W-:Y:S02]  /*0ce0*/  @P5 LOP3.LUT R3, R3, R18, RZ, 0x3c, !PT ;  /* 0x0000001203035212 */ /* 0x000fe400078e3cff */
[----:B------:R-:W-:Y:S02]  /*0cf0*/  @P6 LOP3.LUT R4, R4, R21, RZ, 0x3c, !PT ;  /* 0x0000001504046212 */ /* 0x000fe400078e3cff */
[----:B---3--:R-:W-:-:S04]  /*0d00*/  @P6 LOP3.LUT R3, R3, R22, RZ, 0x3c, !PT ;  /* 0x0000001603036212 */ /* 0x008fc800078e3cff */
[----:B--2---:R-:W-:Y:S02]  /*0d10*/  @P0 LOP3.LUT R3, R3, R26, RZ, 0x3c, !PT ;  /* 0x0000001a03030212 */ /* 0x004fe400078e3cff */
[----:B----4-:R-:W-:Y:S02]  /*0d20*/  @P6 LOP3.LUT R2, R2, R23, RZ, 0x3c, !PT ;  /* 0x0000001702026212 */ /* 0x010fe400078e3cff */
[----:B------:R-:W-:Y:S02]  /*0d30*/  @P6 LOP3.LUT R5, R5, R20, RZ, 0x3c, !PT ;  /* 0x0000001405056212 */ /* 0x000fe400078e3cff */
[----:B------:R-:W-:Y:S02]  /*0d40*/  @P0 LOP3.LUT R2, R2, R27, RZ, 0x3c, !PT ;  /* 0x0000001b02020212 */ /* 0x000fe400078e3cff */
[----:B------:R-:W-:Y:S02]  /*0d50*/  @P0 LOP3.LUT R4, R4, R25, RZ, 0x3c, !PT ;  /* 0x0000001904040212 */ /* 0x000fe400078e3cff */
[----:B------:R-:W-:Y:S01]  /*0d60*/  @P0 LOP3.LUT R5, R5, R24, RZ, 0x3c, !PT ;  /* 0x0000001805050212 */ /* 0x000fe200078e3cff */
[----:B------:R-:W-:Y:S06]  /*0d70*/  @P1 BRA `(.L_x_68) ;  /* 0xfffffff400481947 */ /* 0x000fec000383ffff */
[----:B------:R-:W-:-:S05]  /*0d80*/  VIADD R17, R17, 0x1 ;  /* 0x0000000111117836 */ /* 0x000fca0000000000 */
[----:B------:R-:W-:-:S13]  /*0d90*/  ISETP.NE.AND P0, PT, R17, 0x5, PT ;  /* 0x000000051100780c */ /* 0x000fda0003f05270 */
[----:B------:R-:W-:Y:S05]  /*0da0*/  @P0 BRA `(.L_x_69) ;  /* 0xfffffff400300947 */ /* 0x000fea000383ffff */
[----:B------:R1:W-:Y:S01]  /*0db0*/  STG.E.64 desc[UR4][R6.64+0x8], R4 ;  /* 0x0000080406007986 */ /* 0x0003e2000c101b04 */
[----:B------:R-:W-:Y:S01]  /*0dc0*/  VIADD R14, R14, 0x1 ;  /* 0x000000010e0e7836 */ /* 0x000fe20000000000 */
[----:B------:R-:W-:Y:S02]  /*0dd0*/  LOP3.LUT R11, R13, 0x3, RZ, 0xc0, !PT ;  /* 0x000000030d0b7812 */ /* 0x000fe400078ec0ff */
[----:B------:R1:W-:Y:S02]  /*0de0*/  STG.E.64 desc[UR4][R6.64+0x10], R2 ;  /* 0x0000100206007986 */ /* 0x0003e4000c101b04 */
[----:B------:R-:W-:Y:S02]  /*0df0*/  ISETP.GE.U32.AND P0, PT, R14, R11, PT ;  /* 0x0000000b0e00720c */ /* 0x000fe40003f06070 */
[----:B------:R1:W-:Y:S11]  /*0e00*/  STG.E desc[UR4][R6.64+0x4], R15 ;  /* 0x0000040f06007986 */ /* 0x0003f6000c101904 */
[----:B------:R-:W-:Y:S05]  /*0e10*/  @!P0 BRA `(.L_x_70) ;  /* 0xfffffff400048947 */ /* 0x000fea000383ffff */
.L_x_67:
[----:B------:R-:W-:Y:S05]  /*0e20*/  BSYNC.RECONVERGENT B1 ;  /* 0x0000000000017941 */ /* 0x000fea0003800200 */
.L_x_66:
[C---:B------:R-:W-:Y:S01]  /*0e30*/  ISETP.GT.U32.AND P0, PT, R13.reuse, 0x3, PT ;  /* 0x000000030d00780c */ /* 0x040fe20003f04070 */
[----:B------:R-:W-:Y:S01]  /*0e40*/  VIADD R12, R12, 0x1 ;  /* 0x000000010c0c7836 */ /* 0x000fe20000000000 */
[--C-:B------:R-:W-:Y:S02]  /*0e50*/  SHF.R.U64 R13, R13, 0x2, R0.reuse ;  /* 0x000000020d0d7819 */ /* 0x100fe40000001200 */
[----:B------:R-:W-:Y:S02]  /*0e60*/  ISETP.GT.U32.AND.EX P0, PT, R0, RZ, PT, P0 ;  /* 0x000000ff0000720c */ /* 0x000fe40003f04100 */
[----:B------:R-:W-:-:S11]  /*0e70*/  SHF.R.U32.HI R0, RZ, 0x2, R0 ;  /* 0x00000002ff007819 */ /* 0x000fd60000011600 */
[----:B------:R-:W-:Y:S05]  /*0e80*/  @P0 BRA `(.L_x_71) ;  /* 0xfffffff000c80947 */ /* 0x000fea000383ffff */
.L_x_65:
[----:B------:R-:W-:Y:S05]  /*0e90*/  BSYNC.RECONVERGENT B0 ;  /* 0x0000000000007941 */ /* 0x000fea0003800200 */
.L_x_64:
[----:B------:R-:W-:Y:S04]  /*0ea0*/  STG.E.64 desc[UR4][R6.64+0x18], RZ ;  /* 0x000018ff06007986 */ /* 0x000fe8000c101b04 */
[----:B------:R-:W-:Y:S04]  /*0eb0*/  STG.E desc[UR4][R6.64+0x20], RZ ;  /* 0x000020ff06007986 */ /* 0x000fe8000c101904 */
[----:B------:R-:W-:Y:S01]  /*0ec0*/  STG.E.64 desc[UR4][R6.64+0x28], RZ ;  /* 0x000028ff06007986 */ /* 0x000fe2000c101b04 */
[----:B------:R-:W-:Y:S05]  /*0ed0*/  EXIT ;  /* 0x000000000000794d */ /* 0x000fea0003800000 */
.L_x_72:
        /* <DEDUP_REMOVED lines=10> */
.L_x_77:


//--------------------- .nv.global.init           --------------------------
	.section	.nv.global.init,"aw",@progbits
	.align	4
.nv.global.init:
	.type		mrg32k3aM1SubSeq,@object
	.size		mrg32k3aM1SubSeq,(mrg32k3aM2SubSeq - mrg32k3aM1SubSeq)
mrg32k3aM1SubSeq:
        /*0000*/ 	.byte	0x0b, 0xcc, 0xee, 0x04, 0x73, 0x29, 0x8b, 0x6f, 0xf6, 0x53, 0x03, 0xf6, 0x23, 0xf6, 0xea, 0xda
        /* <DEDUP_REMOVED lines=125> */
	.type		mrg32k3aM2SubSeq,@object
	.size		mrg32k3aM2SubSeq,(mrg32k3aM1 - mrg32k3aM2SubSeq)
mrg32k3aM2SubSeq:
        /* <DEDUP_REMOVED lines=126> */
	.type		mrg32k3aM1,@object
	.size		mrg32k3aM1,(mrg32k3aM1Seq - mrg32k3aM1)
mrg32k3aM1:
        /* <DEDUP_REMOVED lines=144> */
	.type		mrg32k3aM1Seq,@object
	.size		mrg32k3aM1Seq,(mrg32k3aM2 - mrg32k3aM1Seq)
mrg32k3aM1Seq:
        /* <DEDUP_REMOVED lines=144> */
	.type		mrg32k3aM2,@object
	.size		mrg32k3aM2,(mrg32k3aM2Seq - mrg32k3aM2)
mrg32k3aM2:
        /* <DEDUP_REMOVED lines=144> */
	.type		mrg32k3aM2Seq,@object
	.size		mrg32k3aM2Seq,(precalc_xorwow_matrix - mrg32k3aM2Seq)
mrg32k3aM2Seq:
        /* <DEDUP_REMOVED lines=144> */
	.type		precalc_xorwow_matrix,@object
	.size		precalc_xorwow_matrix,(precalc_xorwow_offset_matrix - precalc_xorwow_matrix)
precalc_xorwow_matrix:
        /* <DEDUP_REMOVED lines=6400> */
	.type		precalc_xorwow_offset_matrix,@object
	.size		precalc_xorwow_offset_matrix,($str - precalc_xorwow_offset_matrix)
precalc_xorwow_offset_matrix:
        /* <DEDUP_REMOVED lines=6400> */
	.type		$str,@object
	.size		$str,(.L_9 - $str)
$str:
        /*353c0*/ 	.byte	0x25, 0x64, 0x00
.L_9:


//--------------------- .nv.shared.reserved.0     --------------------------
	.section	.nv.shared.reserved.0,"aw",@nobits
	.weak		__nv_reservedSMEM_offset_0_alias
	.size		__nv_reservedSMEM_offset_0_alias, 0, 64
	.other		__nv_reservedSMEM_offset_0_alias,@"STO_CUDA_RESERVED_SHARED STV_DEFAULT"
__nv_reservedSMEM_offset_0_alias:
	.zero		0
	.zero		64


//--------------------- .nv.constant0._Z9init_varsPiS_S_ii --------------------------
	.section	.nv.constant0._Z9init_varsPiS_S_ii,"a",@progbits
	.sectionflags	@""
	.align	4
.nv.constant0._Z9init_varsPiS_S_ii:
	.zero		928


//--------------------- .nv.constant0._Z15dijkstra_kerneliPiS_S_S_ --------------------------
	.section	.nv.constant0._Z15dijkstra_kerneliPiS_S_S_,"a",@progbits
	.sectionflags	@""
	.align	4
.nv.constant0._Z15dijkstra_kerneliPiS_S_S_:
	.zero		936


//--------------------- .nv.constant0._Z29print_adjacency_matrix_kerneliPi --------------------------
	.section	.nv.constant0._Z29print_adjacency_matrix_kerneliPi,"a",@progbits
	.sectionflags	@""
	.align	4
.nv.constant0._Z29print_adjacency_matrix_kerneliPi:
	.zero		912


//--------------------- .nv.constant0._Z28generate_random_graph_kerneliPiP17curandStateXORWOWS_ --------------------------
	.section	.nv.constant0._Z28generate_random_graph_kerneliPiP17curandStateXORWOWS_,"a",@progbits
	.sectionflags	@""
	.align	4
.nv.constant0._Z28generate_random_graph_kerneliPiP17curandStateXORWOWS_:
	.zero		928


//--------------------- .nv.constant0._Z12setup_kernelP17curandStateXORWOWm --------------------------
	.section	.nv.constant0._Z12setup_kernelP17curandStateXORWOWm,"a",@progbits
	.sectionflags	@""
	.align	4
.nv.constant0._Z12setup_kernelP17curandStateXORWOWm:
	.zero		912


//--------------------- SYMBOLS --------------------------

	.type		.nv.reservedSmem.offset0,@object
	.size		.nv.reservedSmem.offset0,0x4
	.type		vprintf,@function
